def matmul_kernel(
    a_ptr,
    b_ptr,
    c_ptr,
    M,
    N,
    K,
    stride_am,
    stride_ak,
    stride_bk,
    stride_bn,
    stride_cm,
    stride_cn,
    BLOCK_M: tl.constexpr,
    BLOCK_N: tl.constexpr,
    BLOCK_K: tl.constexpr,
    GROUP_M: tl.constexpr,
):
    pid = tl.program_id(axis=0)
    num_pid_m = tl.cdiv(M, BLOCK_M)
    num_pid_n = tl.cdiv(N, BLOCK_N)
    num_pid_in_group = GROUP_M * num_pid_n
    group_id = pid // num_pid_in_group
    first_pid_m = group_id * GROUP_M
    group_size_m = min(num_pid_m - first_pid_m, GROUP_M)
    pid_m = first_pid_m + ((pid % num_pid_in_group) % group_size_m)
    pid_n = (pid % num_pid_in_group) // group_size_m

    offs_am = (pid_m * BLOCK_M + tl.arange(0, BLOCK_M)) % M
    offs_bn = (pid_n * BLOCK_N + tl.arange(0, BLOCK_N)) % N
    offs_k = tl.arange(0, BLOCK_K)
    a_ptrs = a_ptr + offs_am[:, None] * stride_am + offs_k[None, :] * stride_ak
    b_ptrs = b_ptr + offs_k[:, None] * stride_bk + offs_bn[None, :] * stride_bn

    acc = tl.zeros((BLOCK_M, BLOCK_N), dtype=tl.float32)
    for kk in range(0, tl.cdiv(K, BLOCK_K)):
        a = tl.load(a_ptrs, mask=offs_k[None, :] < K - kk * BLOCK_K, other=0.0)
        b = tl.load(b_ptrs, mask=offs_k[:, None] < K - kk * BLOCK_K, other=0.0)
        acc = tl.dot(a, b, acc)
        a_ptrs += BLOCK_K * stride_ak
        b_ptrs += BLOCK_K * stride_bk

    c = acc.to(c_ptr.dtype.element_ty)
    offs_cm = pid_m * BLOCK_M + tl.arange(0, BLOCK_M)
    offs_cn = pid_n * BLOCK_N + tl.arange(0, BLOCK_N)
    c_ptrs = c_ptr + offs_cm[:, None] * stride_cm + offs_cn[None, :] * stride_cn
    mask = (offs_cm[:, None] < M) & (offs_cn[None, :] < N)
    tl.store(c_ptrs, c, mask=mask)

# config = {"BLOCK_K": 32, "BLOCK_M": 64, "BLOCK_N": 16, "GROUP_M": 8, "arch": "sm_100", "dtype": "fp16", "num_ctas": 1, "num_stages": 2, "num_warps": 2}
# arch = sm_100


// ===== COMPILED SASS (sm_100a) =====

	.target	sm_100a

	.elftype	@"ET_EXEC"


//--------------------- .note.nv.tkinfo           --------------------------
	.section	.note.nv.tkinfo,"",@"SHT_NOTE"
	.sectionflags	@"SHF_NOTE_NV_TKINFO"
	.tkinfo
        /*0018*/ 	.word	0x00000081
        /*0030*/ 	.string	""
        /*0030*/ 	.string	"ptxas-blackwell"
        /*0030*/ 	.string	"Cuda compilation tools, release 12.9, V12.9.86"
        /*0030*/ 	.string	"Build cuda_12.9.r12.9/compiler.36037853_0"
        /*0030*/ 	.string	"-v  -suppress-debug-info  -lineinfo  -arch sm_100a "



//--------------------- .note.nv.cuver            --------------------------
	.section	.note.nv.cuver,"",@"SHT_NOTE"
	.sectionflags	@"SHF_NOTE_NV_CUVER"
        /*0018*/ 	.short	0x0001
        /*001a*/ 	.short	0x0064
        /*001c*/ 	.short	0x0001
        /*001e*/ 	.short	0x0000
        /*0020*/ 	.short	0x0001
        /*0022*/ 	.short	0x0000


//--------------------- .nv.info                  --------------------------
	.section	.nv.info,"",@"SHT_CUDA_INFO"
	.align	4


	//----- nvinfo : EIATTR_REGCOUNT
	.align		4
        /*0000*/ 	.byte	0x04, 0x2f
        /*0002*/ 	.short	(.L_1 - .L_0)
	.align		4
.L_0:
        /*0004*/ 	.word	index@(matmul_kernel)
        /*0008*/ 	.word	0x00000060


	//----- nvinfo : EIATTR_FRAME_SIZE
	.align		4
.L_1:
        /*000c*/ 	.byte	0x04, 0x11
        /*000e*/ 	.short	(.L_3 - .L_2)
	.align		4
.L_2:
        /*0010*/ 	.word	index@(matmul_kernel)
        /*0014*/ 	.word	0x00000000


	//----- nvinfo : EIATTR_MIN_STACK_SIZE
	.align		4
.L_3:
        /*0018*/ 	.byte	0x04, 0x12
        /*001a*/ 	.short	(.L_5 - .L_4)
	.align		4
.L_4:
        /*001c*/ 	.word	index@(matmul_kernel)
        /*0020*/ 	.word	0x00000000
.L_5:


//--------------------- .nv.info.matmul_kernel    --------------------------
	.section	.nv.info.matmul_kernel,"",@"SHT_CUDA_INFO"
	.sectionflags	@""
	.align	4


	//----- nvinfo : EIATTR_CUDA_API_VERSION
	.align		4
        /*0000*/ 	.byte	0x04, 0x37
        /*0002*/ 	.short	(.L_7 - .L_6)
.L_6:
        /*0004*/ 	.word	0x00000081


	//----- nvinfo : EIATTR_KPARAM_INFO
	.align		4
.L_7:
        /*0008*/ 	.byte	0x04, 0x17
        /*000a*/ 	.short	(.L_9 - .L_8)
.L_8:
        /*000c*/ 	.word	0x00000000
        /*0010*/ 	.short	0x000d
        /*0012*/ 	.short	0x0048
        /*0014*/ 	.byte	0x00, 0xf4, 0x21, 0x00


	//----- nvinfo : EIATTR_KPARAM_INFO
	.align		4
.L_9:
        /*0018*/ 	.byte	0x04, 0x17
        /*001a*/ 	.short	(.L_11 - .L_10)
.L_10:
        /*001c*/ 	.word	0x00000000
        /*0020*/ 	.short	0x000c
        /*0022*/ 	.short	0x0040
        /*0024*/ 	.byte	0x00, 0xf4, 0x21, 0x00


	//----- nvinfo : EIATTR_KPARAM_INFO
	.align		4
.L_11:
        /*0028*/ 	.byte	0x04, 0x17
        /*002a*/ 	.short	(.L_13 - .L_12)
.L_12:
        /*002c*/ 	.word	0x00000000
        /*0030*/ 	.short	0x000b
        /*0032*/ 	.short	0x0038
        /*0034*/ 	.byte	0x00, 0xf0, 0x11, 0x00


	//----- nvinfo : EIATTR_KPARAM_INFO
	.align		4
.L_13:
        /*0038*/ 	.byte	0x04, 0x17
        /*003a*/ 	.short	(.L_15 - .L_14)
.L_14:
        /*003c*/ 	.word	0x00000000
        /*0040*/ 	.short	0x000a
        /*0042*/ 	.short	0x0034
        /*0044*/ 	.byte	0x00, 0xf0, 0x11, 0x00


	//----- nvinfo : EIATTR_KPARAM_INFO
	.align		4
.L_15:
        /*0048*/ 	.byte	0x04, 0x17
        /*004a*/ 	.short	(.L_17 - .L_16)
.L_16:
        /*004c*/ 	.word	0x00000000
        /*0050*/ 	.short	0x0009
        /*0052*/ 	.short	0x0030
        /*0054*/ 	.byte	0x00, 0xf0, 0x11, 0x00


	//----- nvinfo : EIATTR_KPARAM_INFO
	.align		4
.L_17:
        /*0058*/ 	.byte	0x04, 0x17
        /*005a*/ 	.short	(.L_19 - .L_18)
.L_18:
        /*005c*/ 	.word	0x00000000
        /*0060*/ 	.short	0x0008
        /*0062*/ 	.short	0x002c
        /*0064*/ 	.byte	0x00, 0xf0, 0x11, 0x00


	//----- nvinfo : EIATTR_KPARAM_INFO
	.align		4
.L_19:
        /*0068*/ 	.byte	0x04, 0x17
        /*006a*/ 	.short	(.L_21 - .L_20)
.L_20:
        /*006c*/ 	.word	0x00000000
        /*0070*/ 	.short	0x0007
        /*0072*/ 	.short	0x0028
        /*0074*/ 	.byte	0x00, 0xf0, 0x11, 0x00


	//----- nvinfo : EIATTR_KPARAM_INFO
	.align		4
.L_21:
        /*0078*/ 	.byte	0x04, 0x17
        /*007a*/ 	.short	(.L_23 - .L_22)
.L_22:
        /*007c*/ 	.word	0x00000000
        /*0080*/ 	.short	0x0006
        /*0082*/ 	.short	0x0024
        /*0084*/ 	.byte	0x00, 0xf0, 0x11, 0x00


	//----- nvinfo : EIATTR_KPARAM_INFO
	.align		4
.L_23:
        /*0088*/ 	.byte	0x04, 0x17
        /*008a*/ 	.short	(.L_25 - .L_24)
.L_24:
        /*008c*/ 	.word	0x00000000
        /*0090*/ 	.short	0x0005
        /*0092*/ 	.short	0x0020
        /*0094*/ 	.byte	0x00, 0xf0, 0x11, 0x00


	//----- nvinfo : EIATTR_KPARAM_INFO
	.align		4
.L_25:
        /*0098*/ 	.byte	0x04, 0x17
        /*009a*/ 	.short	(.L_27 - .L_26)
.L_26:
        /*009c*/ 	.word	0x00000000
        /*00a0*/ 	.short	0x0004
        /*00a2*/ 	.short	0x001c
        /*00a4*/ 	.byte	0x00, 0xf0, 0x11, 0x00


	//----- nvinfo : EIATTR_KPARAM_INFO
	.align		4
.L_27:
        /*00a8*/ 	.byte	0x04, 0x17
        /*00aa*/ 	.short	(.L_29 - .L_28)
.L_28:
        /*00ac*/ 	.word	0x00000000
        /*00b0*/ 	.short	0x0003
        /*00b2*/ 	.short	0x0018
        /*00b4*/ 	.byte	0x00, 0xf0, 0x11, 0x00


	//----- nvinfo : EIATTR_KPARAM_INFO
	.align		4
.L_29:
        /*00b8*/ 	.byte	0x04, 0x17
        /*00ba*/ 	.short	(.L_31 - .L_30)
.L_30:
        /*00bc*/ 	.word	0x00000000
        /*00c0*/ 	.short	0x0002
        /*00c2*/ 	.short	0x0010
        /*00c4*/ 	.byte	0x00, 0xf4, 0x21, 0x00


	//----- nvinfo : EIATTR_KPARAM_INFO
	.align		4
.L_31:
        /*00c8*/ 	.byte	0x04, 0x17
        /*00ca*/ 	.short	(.L_33 - .L_32)
.L_32:
        /*00cc*/ 	.word	0x00000000
        /*00d0*/ 	.short	0x0001
        /*00d2*/ 	.short	0x0008
        /*00d4*/ 	.byte	0x00, 0xf4, 0x21, 0x00


	//----- nvinfo : EIATTR_KPARAM_INFO
	.align		4
.L_33:
        /*00d8*/ 	.byte	0x04, 0x17
        /*00da*/ 	.short	(.L_35 - .L_34)
.L_34:
        /*00dc*/ 	.word	0x00000000
        /*00e0*/ 	.short	0x0000
        /*00e2*/ 	.short	0x0000
        /*00e4*/ 	.byte	0x00, 0xf4, 0x21, 0x00


	//----- nvinfo : EIATTR_SPARSE_MMA_MASK
	.align		4
.L_35:
        /*00e8*/ 	.byte	0x03, 0x50
        /*00ea*/ 	.short	0x0000


	//----- nvinfo : EIATTR_MAXREG_COUNT
	.align		4
        /*00ec*/ 	.byte	0x03, 0x1b
        /*00ee*/ 	.short	0x00ff


	//----- nvinfo : EIATTR_NUM_BARRIERS
	.align		4
        /*00f0*/ 	.byte	0x02, 0x4c
        /*00f2*/ 	.byte	0x01
	.zero		1


	//----- nvinfo : EIATTR_VRC_CTA_INIT_COUNT
	.align		4
        /*00f4*/ 	.byte	0x02, 0x4a
	.zero		1
	.zero		1


	//----- nvinfo : EIATTR_EXIT_INSTR_OFFSETS
	.align		4
        /*00f8*/ 	.byte	0x04, 0x1c
        /*00fa*/ 	.short	(.L_37 - .L_36)


	//   ....[0]....
.L_36:
        /*00fc*/ 	.word	0x00002e20


	//   ....[1]....
        /*0100*/ 	.word	0x00002e50


	//----- nvinfo : EIATTR_REQNTID
	.align		4
.L_37:
        /*0104*/ 	.byte	0x04, 0x10
        /*0106*/ 	.short	(.L_39 - .L_38)
.L_38:
        /*0108*/ 	.word	0x00000040
        /*010c*/ 	.word	0x00000001
        /*0110*/ 	.word	0x00000001


	//----- nvinfo : EIATTR_CBANK_PARAM_SIZE
	.align		4
.L_39:
        /*0114*/ 	.byte	0x03, 0x19
        /*0116*/ 	.short	0x0050


	//----- nvinfo : EIATTR_PARAM_CBANK
	.align		4
        /*0118*/ 	.byte	0x04, 0x0a
        /*011a*/ 	.short	(.L_41 - .L_40)
	.align		4
.L_40:
        /*011c*/ 	.word	index@(.nv.constant0.matmul_kernel)
        /*0120*/ 	.short	0x0380
        /*0122*/ 	.short	0x0050


	//----- nvinfo : EIATTR_SW_WAR
	.align		4
.L_41:
        /*0124*/ 	.byte	0x04, 0x36
        /*0126*/ 	.short	(.L_43 - .L_42)
.L_42:
        /*0128*/ 	.word	0x00000008
.L_43:


//--------------------- .nv.compat                --------------------------
	.section	.nv.compat,"",@"SHT_CUDA_COMPAT_INFO"
	.align	4
        /*0000*/ 	.byte	0x02, 0x02, 0x01, 0x00, 0x02, 0x05, 0x05, 0x00, 0x02, 0x03, 0x00, 0x00, 0x02, 0x06, 0x01, 0x00


//--------------------- .nv.callgraph             --------------------------
	.section	.nv.callgraph,"",@"SHT_CUDA_CALLGRAPH"
	.align	4
	.sectionentsize	8
	.align		4
        /*0000*/ 	.word	0x00000000
	.align		4
        /*0004*/ 	.word	0xffffffff
	.align		4
        /*0008*/ 	.word	0x00000000
	.align		4
        /*000c*/ 	.word	0xfffffffe
	.align		4
        /*0010*/ 	.word	0x00000000
	.align		4
        /*0014*/ 	.word	0xfffffffd
	.align		4
        /*0018*/ 	.word	0x00000000
	.align		4
        /*001c*/ 	.word	0xfffffffc


//--------------------- .text.matmul_kernel       --------------------------
	.section	.text.matmul_kernel,"ax",@progbits
	.align	128
        .global         matmul_kernel
        .type           matmul_kernel,@function
        .size           matmul_kernel,(.L_x_3 - matmul_kernel)
        .other          matmul_kernel,@"STO_CUDA_ENTRY STV_DEFAULT"
matmul_kernel:
.text.matmul_kernel:
[----:B------:R-:W0:Y:S08]  /*0000*/  LDC R1, c[0x0][0x37c] ;  /* 0x0000df00ff017b82 */ /* 0x000e300000000800 */
[----:B------:R-:W1:Y:S01]  /*0010*/  LDC.64 R10, c[0x0][0x398] ;  /* 0x0000e600ff0a7b82 */ /* 0x000e620000000a00 */
[----:B------:R-:W2:Y:S01]  /*0020*/  S2R R5, SR_CTAID.X ;  /* 0x0000000000057919 */ /* 0x000ea20000002500 */
[----:B------:R-:W3:Y:S01]  /*0030*/  LDCU UR4, c[0x0][0x3a0] ;  /* 0x00007400ff0477ac */ /* 0x000ee20008000800 */
[----:B------:R-:W-:-:S02]  /*0040*/  CS2R R32, SRZ ;  /* 0x0000000000207805 */ /* 0x000fc4000001ff00 */
[----:B------:R-:W-:Y:S01]  /*0050*/  CS2R R34, SRZ ;  /* 0x0000000000227805 */ /* 0x000fe2000001ff00 */
[----:B------:R-:W4:Y:S01]  /*0060*/  S2R R55, SR_TID.X ;  /* 0x0000000000377919 */ /* 0x000f220000002100 */
[----:B------:R-:W-:Y:S02]  /*0070*/  CS2R R28, SRZ ;  /* 0x00000000001c7805 */ /* 0x000fe4000001ff00 */
[----:B------:R-:W-:Y:S01]  /*0080*/  CS2R R30, SRZ ;  /* 0x00000000001e7805 */ /* 0x000fe2000001ff00 */
[----:B------:R-:W5:Y:S01]  /*0090*/  S2UR UR6, SR_CgaCtaId ;  /* 0x00000000000679c3 */ /* 0x000f620000008800 */
[----:B------:R-:W-:Y:S01]  /*00a0*/  UMOV UR5, 0x400 ;  /* 0x0000040000057882 */ /* 0x000fe20000000000 */
[----:B------:R-:W0:Y:S01]  /*00b0*/  LDCU.64 UR8, c[0x0][0x358] ;  /* 0x00006b00ff0877ac */ /* 0x000e220008000a00 */
[----:B---3--:R-:W-:Y:S01]  /*00c0*/  UIADD3 UR4, UPT, UPT, UR4, 0x1f, URZ ;  /* 0x0000001f04047890 */ /* 0x008fe2000fffe0ff */
[----:B-1----:R-:W-:-:S03]  /*00d0*/  VIADD R0, R11, 0xf ;  /* 0x0000000f0b007836 */ /* 0x002fc60000000000 */
[----:B------:R-:W-:Y:S02]  /*00e0*/  UISETP.GE.AND UP0, UPT, UR4, 0x20, UPT ;  /* 0x000000200400788c */ /* 0x000fe4000bf06270 */
[----:B------:R-:W-:Y:S01]  /*00f0*/  SHF.R.S32.HI R3, RZ, 0x1f, R0 ;  /* 0x0000001fff037819 */ /* 0x000fe20000011400 */
[----:B-----5:R-:W-:-:S03]  /*0100*/  ULEA UR5, UR6, UR5, 0x18 ;  /* 0x0000000506057291 */ /* 0x020fc6000f8ec0ff */
[----:B------:R-:W-:Y:S02]  /*0110*/  LEA.HI R3, R3, R0, RZ, 0x4 ;  /* 0x0000000003037211 */ /* 0x000fe400078f20ff */
[----:B--2---:R-:W-:Y:S02]  /*0120*/  IABS R8, R5 ;  /* 0x0000000500087213 */ /* 0x004fe40000000000 */
[----:B------:R-:W-:Y:S02]  /*0130*/  SHF.R.S32.HI R3, RZ, 0x4, R3 ;  /* 0x00000004ff037819 */ /* 0x000fe40000011403 */
[----:B----4-:R-:W-:-:S03]  /*0140*/  LOP3.LUT R54, R55, 0x3f, RZ, 0xc0, !PT ;  /* 0x0000003f37367812 */ /* 0x010fc600078ec0ff */
[----:B------:R-:W-:-:S05]  /*0150*/  IMAD.SHL.U32 R4, R3, 0x8, RZ ;  /* 0x0000000803047824 */ /* 0x000fca00078e00ff */
[-C--:B------:R-:W-:Y:S02]  /*0160*/  IABS R7, R4.reuse ;  /* 0x0000000400077213 */ /* 0x080fe40000000000 */
[----:B------:R-:W-:Y:S02]  /*0170*/  IABS R12, R4 ;  /* 0x00000004000c7213 */ /* 0x000fe40000000000 */
[----:B------:R-:W1:Y:S08]  /*0180*/  I2F.RP R0, R7 ;  /* 0x0000000700007306 */ /* 0x000e700000209400 */
[----:B-1----:R-:W1:Y:S02]  /*0190*/  MUFU.RCP R0, R0 ;  /* 0x0000000000007308 */ /* 0x002e640000001000 */
[----:B-1----:R-:W-:-:S02]  /*01a0*/  VIADD R2, R0, 0xffffffe ;  /* 0x0ffffffe00027836 */ /* 0x002fc40000000000 */
[----:B------:R-:W-:-:S04]  /*01b0*/  IMAD.MOV R0, RZ, RZ, -R12 ;  /* 0x000000ffff007224 */ /* 0x000fc800078e0a0c */
[----:B------:R1:W2:Y:S02]  /*01c0*/  F2I.FTZ.U32.TRUNC.NTZ R3, R2 ;  /* 0x0000000200037305 */ /* 0x0002a4000021f000 */
[----:B-1----:R-:W-:Y:S02]  /*01d0*/  IMAD.MOV.U32 R2, RZ, RZ, RZ ;  /* 0x000000ffff027224 */ /* 0x002fe400078e00ff */
[----:B--2---:R-:W-:-:S04]  /*01e0*/  IMAD.MOV R6, RZ, RZ, -R3 ;  /* 0x000000ffff067224 */ /* 0x004fc800078e0a03 */
[----:B------:R-:W-:Y:S02]  /*01f0*/  IMAD R9, R6, R7, RZ ;  /* 0x0000000706097224 */ /* 0x000fe400078e02ff */
[----:B------:R-:W-:Y:S02]  /*0200*/  IMAD.MOV.U32 R6, RZ, RZ, R8 ;  /* 0x000000ffff067224 */ /* 0x000fe400078e0008 */
[----:B------:R-:W-:-:S06]  /*0210*/  IMAD.HI.U32 R3, R3, R9, R2 ;  /* 0x0000000903037227 */ /* 0x000fcc00078e0002 */
[----:B------:R-:W-:-:S04]  /*0220*/  IMAD.HI.U32 R3, R3, R6, RZ ;  /* 0x0000000603037227 */ /* 0x000fc800078e00ff */
[----:B------:R-:W-:-:S05]  /*0230*/  IMAD R0, R3, R0, R6 ;  /* 0x0000000003007224 */ /* 0x000fca00078e0206 */
[----:B------:R-:W-:-:S13]  /*0240*/  ISETP.GT.U32.AND P1, PT, R7, R0, PT ;  /* 0x000000000700720c */ /* 0x000fda0003f24070 */
[----:B------:R-:W-:Y:S02]  /*0250*/  @!P1 IMAD.IADD R0, R0, 0x1, -R7 ;  /* 0x0000000100009824 */ /* 0x000fe400078e0a07 */
[----:B------:R-:W-:Y:S01]  /*0260*/  @!P1 VIADD R3, R3, 0x1 ;  /* 0x0000000103039836 */ /* 0x000fe20000000000 */
[----:B------:R-:W-:Y:S02]  /*0270*/  ISETP.NE.AND P1, PT, R4, RZ, PT ;  /* 0x000000ff0400720c */ /* 0x000fe40003f25270 */
[----:B------:R-:W-:Y:S02]  /*0280*/  ISETP.GE.U32.AND P0, PT, R0, R7, PT ;  /* 0x000000070000720c */ /* 0x000fe40003f06070 */
[----:B------:R-:W-:-:S04]  /*0290*/  LOP3.LUT R0, R5, R4, RZ, 0x3c, !PT ;  /* 0x0000000405007212 */ /* 0x000fc800078e3cff */
[----:B------:R-:W-:Y:S01]  /*02a0*/  ISETP.GE.AND P2, PT, R0, RZ, PT ;  /* 0x000000ff0000720c */ /* 0x000fe20003f46270 */
[----:B------:R-:W-:-:S06]  /*02b0*/  VIADD R0, R10, 0x3f ;  /* 0x0000003f0a007836 */ /* 0x000fcc0000000000 */
[----:B------:R-:W-:-:S04]  /*02c0*/  @P0 VIADD R3, R3, 0x1 ;  /* 0x0000000103030836 */ /* 0x000fc80000000000 */
[----:B------:R-:W-:Y:S01]  /*02d0*/  IMAD.MOV.U32 R2, RZ, RZ, R3 ;  /* 0x000000ffff027224 */ /* 0x000fe200078e0003 */
[----:B------:R-:W-:-:S03]  /*02e0*/  SHF.R.S32.HI R3, RZ, 0x1f, R0 ;  /* 0x0000001fff037819 */ /* 0x000fc60000011400 */
[----:B------:R-:W-:Y:S01]  /*02f0*/  @!P2 IMAD.MOV R2, RZ, RZ, -R2 ;  /* 0x000000ffff02a224 */ /* 0x000fe200078e0a02 */
[----:B------:R-:W-:Y:S02]  /*0300*/  @!P1 LOP3.LUT R2, RZ, R4, RZ, 0x33, !PT ;  /* 0x00000004ff029212 */ /* 0x000fe400078e33ff */
[----:B------:R-:W-:-:S03]  /*0310*/  LEA.HI R3, R3, R0, RZ, 0x6 ;  /* 0x0000000003037211 */ /* 0x000fc600078f30ff */
[----:B------:R-:W-:Y:S02]  /*0320*/  IMAD.SHL.U32 R6, R2, 0x8, RZ ;  /* 0x0000000802067824 */ /* 0x000fe400078e00ff */
[----:B------:R-:W-:-:S03]  /*0330*/  IMAD.MOV R2, RZ, RZ, -R2 ;  /* 0x000000ffff027224 */ /* 0x000fc600078e0a02 */
[----:B------:R-:W-:Y:S01]  /*0340*/  LEA.HI.SX32 R3, R3, -R6, 0x1a ;  /* 0x8000000603037211 */ /* 0x000fe200078fd2ff */
[----:B------:R-:W-:-:S03]  /*0350*/  IMAD R4, R4, R2, R5 ;  /* 0x0000000204047224 */ /* 0x000fc600078e0205 */
[----:B------:R-:W-:Y:S02]  /*0360*/  VIMNMX R13, PT, PT, R3, 0x8, PT ;  /* 0x00000008030d7848 */ /* 0x000fe40003fe0100 */
[----:B------:R-:W-:Y:S02]  /*0370*/  IABS R9, R4 ;  /* 0x0000000400097213 */ /* 0x000fe40000000000 */
[----:B------:R-:W-:-:S04]  /*0380*/  IABS R7, R13 ;  /* 0x0000000d00077213 */ /* 0x000fc80000000000 */
[----:B------:R-:W1:Y:S08]  /*0390*/  I2F.RP R0, R7 ;  /* 0x0000000700007306 */ /* 0x000e700000209400 */
[----:B-1----:R-:W1:Y:S02]  /*03a0*/  MUFU.RCP R0, R0 ;  /* 0x0000000000007308 */ /* 0x002e640000001000 */
[----:B-1----:R-:W-:-:S06]  /*03b0*/  VIADD R3, R0, 0xffffffe ;  /* 0x0ffffffe00037836 */ /* 0x002fcc0000000000 */
[----:B------:R-:W1:Y:S02]  /*03c0*/  F2I.FTZ.U32.TRUNC.NTZ R3, R3 ;  /* 0x0000000300037305 */ /* 0x000e64000021f000 */
[----:B-1----:R-:W-:-:S04]  /*03d0*/  IMAD.MOV R8, RZ, RZ, -R3 ;  /* 0x000000ffff087224 */ /* 0x002fc800078e0a03 */
[----:B------:R-:W-:Y:S01]  /*03e0*/  IMAD.MOV.U32 R2, RZ, RZ, R8 ;  /* 0x000000ffff027224 */ /* 0x000fe200078e0008 */
[----:B------:R-:W-:-:S03]  /*03f0*/  IABS R8, R13 ;  /* 0x0000000d00087213 */ /* 0x000fc60000000000 */
[----:B------:R-:W-:Y:S02]  /*0400*/  IMAD R5, R2, R7, RZ ;  /* 0x0000000702057224 */ /* 0x000fe400078e02ff */
[----:B------:R-:W-:Y:S02]  /*0410*/  IMAD.MOV.U32 R2, RZ, RZ, RZ ;  /* 0x000000ffff027224 */ /* 0x000fe400078e00ff */
[----:B------:R-:W-:Y:S02]  /*0420*/  IMAD.MOV R0, RZ, RZ, -R8 ;  /* 0x000000ffff007224 */ /* 0x000fe400078e0a08 */
        /* <DEDUP_REMOVED lines=9> */
[----:B------:R-:W-:-:S07]  /*04c0*/  ISETP.GE.AND P2, PT, R0, RZ, PT ;  /* 0x000000ff0000720c */ /* 0x000fce0003f46270 */
[----:B------:R-:W-:-:S06]  /*04d0*/  @P0 VIADD R2, R2, 0x1 ;  /* 0x0000000102020836 */ /* 0x000fcc0000000000 */
[----:B------:R-:W-:Y:S01]  /*04e0*/  @!P2 IMAD.MOV R2, RZ, RZ, -R2 ;  /* 0x000000ffff02a224 */ /* 0x000fe200078e0a02 */
[----:B------:R-:W-:-:S05]  /*04f0*/  @!P1 LOP3.LUT R2, RZ, R13, RZ, 0x33, !PT ;  /* 0x0000000dff029212 */ /* 0x000fca00078e33ff */
[----:B------:R-:W-:-:S04]  /*0500*/  IMAD.MOV R0, RZ, RZ, -R2 ;  /* 0x000000ffff007224 */ /* 0x000fc800078e0a02 */
[----:B------:R-:W-:Y:S01]  /*0510*/  IMAD R0, R13, R0, R4 ;  /* 0x000000000d007224 */ /* 0x000fe200078e0204 */
[----:B------:R-:W-:-:S03]  /*0520*/  LOP3.LUT R13, R55, 0x20, RZ, 0xc0, !PT ;  /* 0x00000020370d7812 */ /* 0x000fc600078ec0ff */
[----:B------:R-:W-:Y:S02]  /*0530*/  IMAD.IADD R3, R6, 0x1, R0 ;  /* 0x0000000106037824 */ /* 0x000fe400078e0200 */
[----:B------:R-:W-:Y:S02]  /*0540*/  IMAD.SHL.U32 R0, R2, 0x10, RZ ;  /* 0x0000001002007824 */ /* 0x000fe400078e00ff */
[----:B------:R-:W-:Y:S01]  /*0550*/  IMAD R2, R3, 0x40, R54 ;  /* 0x0000004003027824 */ /* 0x000fe200078e0236 */
[----:B0-----:R-:W-:Y:S06]  /*0560*/  BRA.U !UP0, `(.L_x_0) ;  /* 0x0000002108287547 */ /* 0x001fec000b800000 */
[----:B------:R-:W-:Y:S01]  /*0570*/  IABS R22, R10 ;  /* 0x0000000a00167213 */ /* 0x000fe20000000000 */
[----:B------:R-:W0:Y:S01]  /*0580*/  LDC.64 R50, c[0x0][0x388] ;  /* 0x0000e200ff327b82 */ /* 0x000e220000000a00 */
[----:B------:R-:W-:Y:S01]  /*0590*/  IABS R5, R11 ;  /* 0x0000000b00057213 */ /* 0x000fe20000000000 */
[----:B------:R-:W1:Y:S01]  /*05a0*/  LDCU UR19, c[0x0][0x3a4] ;  /* 0x00007480ff1377ac */ /* 0x000e620008000800 */
[----:B------:R-:W2:Y:S01]  /*05b0*/  I2F.RP R4, R22 ;  /* 0x0000001600047306 */ /* 0x000ea20000209400 */
[----:B------:R-:W-:Y:S01]  /*05c0*/  LEA.HI R17, R13, R0, RZ, 0x1b ;  /* 0x000000000d117211 */ /* 0x000fe200078fd8ff */
[----:B------:R-:W-:Y:S01]  /*05d0*/  IMAD.SHL.U32 R54, R54, 0x2, RZ ;  /* 0x0000000236367824 */ /* 0x000fe200078e00ff */
[----:B------:R-:W-:Y:S01]  /*05e0*/  ISETP.NE.AND P4, PT, R10, RZ, PT ;  /* 0x000000ff0a00720c */ /* 0x000fe20003f85270 */
[----:B------:R-:W3:Y:S01]  /*05f0*/  LDCU UR40, c[0x0][0x3a0] ;  /* 0x00007400ff2877ac */ /* 0x000ee20008000800 */
[----:B------:R-:W4:Y:S01]  /*0600*/  LDC R48, c[0x0][0x3ac] ;  /* 0x0000eb00ff307b82 */ /* 0x000f220000000800 */
[C---:B------:R-:W-:Y:S01]  /*0610*/  VIADD R19, R17.reuse, 0xc ;  /* 0x0000000c11137836 */ /* 0x040fe20000000000 */
[----:B------:R-:W-:Y:S01]  /*0620*/  CS2R R40, SRZ ;  /* 0x0000000000287805 */ /* 0x000fe2000001ff00 */
[----:B------:R-:W5:Y:S01]  /*0630*/  I2F.RP R3, R5 ;  /* 0x0000000500037306 */ /* 0x000f620000209400 */
[C---:B------:R-:W-:Y:S01]  /*0640*/  VIADD R21, R17.reuse, 0xa ;  /* 0x0000000a11157836 */ /* 0x040fe20000000000 */
[----:B------:R-:W1:Y:S01]  /*0650*/  LDCU UR7, c[0x0][0x3a8] ;  /* 0x00007500ff0777ac */ /* 0x000e620008000800 */
[C---:B------:R-:W-:Y:S01]  /*0660*/  VIADD R24, R17.reuse, 0x6 ;  /* 0x0000000611187836 */ /* 0x040fe20000000000 */
[----:B------:R-:W-:Y:S01]  /*0670*/  CS2R R42, SRZ ;  /* 0x00000000002a7805 */ /* 0x000fe2000001ff00 */
[C---:B------:R-:W-:Y:S01]  /*0680*/  VIADD R25, R17.reuse, 0x4 ;  /* 0x0000000411197836 */ /* 0x040fe20000000000 */
[----:B------:R-:W-:Y:S01]  /*0690*/  IABS R14, R21 ;  /* 0x00000015000e7213 */ /* 0x000fe20000000000 */
[C---:B------:R-:W-:Y:S01]  /*06a0*/  VIADD R23, R17.reuse, 0x8 ;  /* 0x0000000811177836 */ /* 0x040fe20000000000 */
[----:B--2---:R-:W2:Y:S01]  /*06b0*/  MUFU.RCP R4, R4 ;  /* 0x0000000400047308 */ /* 0x004ea20000001000 */
[----:B------:R-:W-:Y:S01]  /*06c0*/  IABS R18, R24 ;  /* 0x0000001800127213 */ /* 0x000fe20000000000 */
[----:B------:R-:W-:Y:S01]  /*06d0*/  VIADD R26, R17, 0x2 ;  /* 0x00000002111a7836 */ /* 0x000fe20000000000 */
[----:B------:R-:W-:Y:S01]  /*06e0*/  IABS R20, R25 ;  /* 0x0000001900147213 */ /* 0x000fe20000000000 */
[----:B------:R-:W-:Y:S01]  /*06f0*/  USHF.R.S32.HI UR6, URZ, 0x1f, UR4 ;  /* 0x0000001fff067899 */ /* 0x000fe20008011404 */
[----:B------:R-:W-:-:S02]  /*0700*/  IABS R16, R23 ;  /* 0x0000001700107213 */ /* 0x000fc40000000000 */
[----:B------:R-:W-:Y:S02]  /*0710*/  CS2R R36, SRZ ;  /* 0x0000000000247805 */ /* 0x000fe4000001ff00 */
[----:B------:R-:W-:Y:S01]  /*0720*/  CS2R R38, SRZ ;  /* 0x0000000000267805 */ /* 0x000fe2000001ff00 */
[----:B-----5:R-:W5:Y:S01]  /*0730*/  MUFU.RCP R3, R3 ;  /* 0x0000000300037308 */ /* 0x020f620000001000 */
[----:B------:R-:W-:Y:S01]  /*0740*/  ULEA.HI UR6, UR6, UR4, URZ, 0x5 ;  /* 0x0000000406067291 */ /* 0x000fe2000f8f28ff */
[----:B------:R-:W-:Y:S02]  /*0750*/  CS2R R32, SRZ ;  /* 0x0000000000207805 */ /* 0x000fe4000001ff00 */
[----:B------:R-:W-:Y:S02]  /*0760*/  CS2R R34, SRZ ;  /* 0x0000000000227805 */ /* 0x000fe4000001ff00 */
[----:B------:R-:W-:Y:S02]  /*0770*/  CS2R R28, SRZ ;  /* 0x00000000001c7805 */ /* 0x000fe4000001ff00 */
[----:B------:R-:W-:Y:S01]  /*0780*/  CS2R R30, SRZ ;  /* 0x00000000001e7805 */ /* 0x000fe2000001ff00 */
[----:B---3--:R-:W-:Y:S01]  /*0790*/  IMAD.U32 R49, RZ, RZ, UR40 ;  /* 0x00000028ff317e24 */ /* 0x008fe2000f8e00ff */
[----:B------:R-:W-:Y:S01]  /*07a0*/  LOP3.LUT R61, R54, 0x10, RZ, 0x3c, !PT ;  /* 0x00000010363d7812 */ /* 0x000fe200078e3cff */
[----:B-1----:R-:W-:Y:S01]  /*07b0*/  USHF.L.U32 UR39, UR7, 0x5, URZ ;  /* 0x0000000507277899 */ /* 0x002fe200080006ff */
[----:B--2---:R-:W-:Y:S01]  /*07c0*/  VIADD R8, R4, 0xffffffe ;  /* 0x0ffffffe04087836 */ /* 0x004fe20000000000 */
[C---:B------:R-:W-:Y:S01]  /*07d0*/  LOP3.LUT R56, R54.reuse, 0x20, RZ, 0x3c, !PT ;  /* 0x0000002036387812 */ /* 0x040fe200078e3cff */
[----:B------:R-:W-:Y:S01]  /*07e0*/  UIMAD UR10, UR7, 0x1f, URZ ;  /* 0x0000001f070a78a4 */ /* 0x000fe2000f8e02ff */
[C---:B------:R-:W-:Y:S01]  /*07f0*/  LOP3.LUT R59, R54.reuse, 0x30, RZ, 0x3c, !PT ;  /* 0x00000030363b7812 */ /* 0x040fe200078e3cff */
[----:B------:R1:W2:Y:S01]  /*0800*/  F2I.FTZ.U32.TRUNC.NTZ R9, R8 ;  /* 0x0000000800097305 */ /* 0x0002a2000021f000 */
[C---:B------:R-:W-:Y:S01]  /*0810*/  LOP3.LUT R58, R54.reuse, 0x40, RZ, 0x3c, !PT ;  /* 0x00000040363a7812 */ /* 0x040fe200078e3cff */
[----:B------:R-:W-:Y:S01]  /*0820*/  UIMAD UR11, UR7, 0x1e, URZ ;  /* 0x0000001e070b78a4 */ /* 0x000fe2000f8e02ff */
[----:B------:R-:W-:Y:S01]  /*0830*/  LOP3.LUT R57, R54, 0x50, RZ, 0x3c, !PT ;  /* 0x0000005036397812 */ /* 0x000fe200078e3cff */
[----:B-----5:R-:W-:Y:S01]  /*0840*/  VIADD R6, R3, 0xffffffe ;  /* 0x0ffffffe03067836 */ /* 0x020fe20000000000 */
[----:B------:R-:W-:Y:S01]  /*0850*/  UIMAD UR12, UR7, 0x1d, URZ ;  /* 0x0000001d070c78a4 */ /* 0x000fe2000f8e02ff */
[----:B------:R-:W-:Y:S01]  /*0860*/  VIADD R3, R17, 0xe ;  /* 0x0000000e11037836 */ /* 0x000fe20000000000 */
[----:B------:R-:W-:Y:S01]  /*0870*/  UIMAD UR13, UR7, 0x1c, URZ ;  /* 0x0000001c070d78a4 */ /* 0x000fe2000f8e02ff */
[----:B------:R3:W5:Y:S01]  /*0880*/  F2I.FTZ.U32.TRUNC.NTZ R7, R6 ;  /* 0x0000000600077305 */ /* 0x000762000021f000 */
[----:B-1----:R-:W-:Y:S01]  /*0890*/  IMAD.MOV.U32 R8, RZ, RZ, RZ ;  /* 0x000000ffff087224 */ /* 0x002fe200078e00ff */
[----:B------:R-:W-:Y:S01]  /*08a0*/  UIMAD UR14, UR7, 0x1b, URZ ;  /* 0x0000001b070e78a4 */ /* 0x000fe2000f8e02ff */
[----:B------:R-:W-:Y:S01]  /*08b0*/  IABS R4, R3 ;  /* 0x0000000300047213 */ /* 0x000fe20000000000 */
[----:B------:R-:W-:-:S02]  /*08c0*/  UIMAD UR15, UR7, 0x1a, URZ ;  /* 0x0000001a070f78a4 */ /* 0x000fc4000f8e02ff */
[----:B------:R-:W-:Y:S01]  /*08d0*/  UIMAD UR16, UR7, 0x19, URZ ;  /* 0x00000019071078a4 */ /* 0x000fe2000f8e02ff */
[----:B--2---:R-:W-:Y:S01]  /*08e0*/  IMAD.MOV R15, RZ, RZ, -R9 ;  /* 0x000000ffff0f7224 */ /* 0x004fe200078e0a09 */
[----:B------:R-:W-:Y:S01]  /*08f0*/  UIMAD UR17, UR7, 0x18, URZ ;  /* 0x00000018071178a4 */ /* 0x000fe2000f8e02ff */
[----:B---3--:R-:W-:Y:S01]  /*0900*/  IMAD.MOV.U32 R6, RZ, RZ, RZ ;  /* 0x000000ffff067224 */ /* 0x008fe200078e00ff */
[----:B------:R-:W-:Y:S01]  /*0910*/  UIMAD UR18, UR7, 0x17, URZ ;  /* 0x00000017071278a4 */ /* 0x000fe2000f8e02ff */
[----:B------:R-:W-:Y:S01]  /*0920*/  IMAD R15, R15, R22, RZ ;  /* 0x000000160f0f7224 */ /* 0x000fe200078e02ff */
[----:B------:R-:W-:Y:S02]  /*0930*/  UIMAD UR20, UR7, 0x15, URZ ;  /* 0x00000015071478a4 */ /* 0x000fe4000f8e02ff */
[----:B------:R-:W-:Y:S01]  /*0940*/  UIMAD UR21, UR7, 0x14, URZ ;  /* 0x00000014071578a4 */ /* 0x000fe2000f8e02ff */
[----:B-----5:R-:W-:Y:S01]  /*0950*/  IMAD.MOV R12, RZ, RZ, -R7 ;  /* 0x000000ffff0c7224 */ /* 0x020fe200078e0a07 */
[----:B------:R-:W-:Y:S01]  /*0960*/  UIMAD UR22, UR7, 0x13, URZ ;  /* 0x00000013071678a4 */ /* 0x000fe2000f8e02ff */
[----:B------:R-:W-:Y:S01]  /*0970*/  IMAD.HI.U32 R8, R9, R15, R8 ;  /* 0x0000000f09087227 */ /* 0x000fe200078e0008 */
[----:B------:R-:W-:Y:S01]  /*0980*/  IABS R9, R2 ;  /* 0x0000000200097213 */ /* 0x000fe20000000000 */
[----:B------:R-:W-:-:S02]  /*0990*/  UIMAD UR23, UR7, 0x12, URZ ;  /* 0x00000012071778a4 */ /* 0x000fc4000f8e02ff */
[----:B------:R-:W-:Y:S01]  /*09a0*/  IMAD R13, R12, R5, RZ ;  /* 0x000000050c0d7224 */ /* 0x000fe200078e02ff */
[----:B------:R-:W-:Y:S01]  /*09b0*/  IABS R12, R19 ;  /* 0x00000013000c7213 */ /* 0x000fe20000000000 */
[----:B------:R-:W-:Y:S02]  /*09c0*/  UIMAD UR24, UR7, 0x11, URZ ;  /* 0x00000011071878a4 */ /* 0x000fe4000f8e02ff */
[----:B------:R-:W-:Y:S01]  /*09d0*/  IMAD.HI.U32 R6, R7, R13, R6 ;  /* 0x0000000d07067227 */ /* 0x000fe200078e0006 */
[----:B------:R-:W-:Y:S02]  /*09e0*/  USHF.L.U32 UR25, UR7, 0x4, URZ ;  /* 0x0000000407197899 */ /* 0x000fe400080006ff */
[----:B------:R-:W-:Y:S01]  /*09f0*/  UIMAD UR26, UR7, 0xf, URZ ;  /* 0x0000000f071a78a4 */ /* 0x000fe2000f8e02ff */
[----:B------:R-:W-:Y:S01]  /*0a00*/  IMAD.MOV.U32 R13, RZ, RZ, R9 ;  /* 0x000000ffff0d7224 */ /* 0x000fe200078e0009 */
[----:B------:R-:W-:Y:S01]  /*0a10*/  UIMAD UR27, UR7, 0xe, URZ ;  /* 0x0000000e071b78a4 */ /* 0x000fe2000f8e02ff */
[----:B------:R-:W-:Y:S01]  /*0a20*/  IMAD.MOV.U32 R7, RZ, RZ, R4 ;  /* 0x000000ffff077224 */ /* 0x000fe200078e0004 */
[----:B------:R-:W-:Y:S01]  /*0a30*/  UIMAD UR28, UR7, 0xd, URZ ;  /* 0x0000000d071c78a4 */ /* 0x000fe2000f8e02ff */
[----:B------:R-:W-:Y:S01]  /*0a40*/  IMAD.HI.U32 R8, R8, R13, RZ ;  /* 0x0000000d08087227 */ /* 0x000fe200078e00ff */
[----:B------:R-:W-:-:S02]  /*0a50*/  UIMAD UR29, UR7, 0xc, URZ ;  /* 0x0000000c071d78a4 */ /* 0x000fc4000f8e02ff */
[----:B------:R-:W-:Y:S01]  /*0a60*/  UIMAD UR30, UR7, 0xb, URZ ;  /* 0x0000000b071e78a4 */ /* 0x000fe2000f8e02ff */
[----:B------:R-:W-:Y:S01]  /*0a70*/  IMAD.MOV R8, RZ, RZ, -R8 ;  /* 0x000000ffff087224 */ /* 0x000fe200078e0a08 */
[----:B------:R-:W-:Y:S01]  /*0a80*/  UIMAD UR31, UR7, 0xa, URZ ;  /* 0x0000000a071f78a4 */ /* 0x000fe2000f8e02ff */
[----:B------:R-:W-:Y:S01]  /*0a90*/  IMAD.HI.U32 R4, R6, R7, RZ ;  /* 0x0000000706047227 */ /* 0x000fe200078e00ff */
[----:B------:R-:W-:Y:S02]  /*0aa0*/  UIMAD UR32, UR7, 0x9, URZ ;  /* 0x00000009072078a4 */ /* 0x000fe4000f8e02ff */
[----:B------:R-:W-:Y:S01]  /*0ab0*/  USHF.L.U32 UR33, UR7, 0x3, URZ ;  /* 0x0000000307217899 */ /* 0x000fe200080006ff */
[----:B------:R-:W-:Y:S01]  /*0ac0*/  IMAD R13, R22, R8, R13 ;  /* 0x00000008160d7224 */ /* 0x000fe200078e020d */
[----:B------:R-:W-:Y:S01]  /*0ad0*/  UIMAD UR34, UR7, 0x7, URZ ;  /* 0x00000007072278a4 */ /* 0x000fe2000f8e02ff */
[----:B------:R-:W-:Y:S01]  /*0ae0*/  IMAD.MOV R4, RZ, RZ, -R4 ;  /* 0x000000ffff047224 */ /* 0x000fe200078e0a04 */
[----:B------:R-:W-:Y:S01]  /*0af0*/  UIMAD UR35, UR7, 0x6, URZ ;  /* 0x00000006072378a4 */ /* 0x000fe2000f8e02ff */
[----:B------:R-:W-:Y:S01]  /*0b00*/  IMAD.HI.U32 R9, R6, R18, RZ ;  /* 0x0000001206097227 */ /* 0x000fe200078e00ff */
[----:B------:R-:W-:Y:S01]  /*0b10*/  ISETP.GT.U32.AND P0, PT, R22, R13, PT ;  /* 0x0000000d1600720c */ /* 0x000fe20003f04070 */
[----:B------:R-:W-:-:S02]  /*0b20*/  UIMAD UR36, UR7, 0x5, URZ ;  /* 0x00000005072478a4 */ /* 0x000fc4000f8e02ff */
[C---:B------:R-:W-:Y:S01]  /*0b30*/  IMAD R4, R5.reuse, R4, R7 ;  /* 0x0000000405047224 */ /* 0x040fe200078e0207 */
[----:B------:R-:W-:Y:S01]  /*0b40*/  USHF.L.U32 UR37, UR7, 0x2, URZ ;  /* 0x0000000207257899 */ /* 0x000fe200080006ff */
[----:B------:R-:W-:Y:S01]  /*0b50*/  IMAD.HI.U32 R7, R6, R12, RZ ;  /* 0x0000000c06077227 */ /* 0x000fe200078e00ff */
[----:B------:R-:W-:Y:S02]  /*0b60*/  UIMAD UR38, UR7, 0x3, URZ ;  /* 0x00000003072678a4 */ /* 0x000fe4000f8e02ff */
[----:B------:R-:W-:Y:S01]  /*0b70*/  ISETP.GT.U32.AND P1, PT, R5, R4, PT ;  /* 0x000000040500720c */ /* 0x000fe20003f24070 */
[----:B------:R-:W-:Y:S01]  /*0b80*/  IMAD.MOV R7, RZ, RZ, -R7 ;  /* 0x000000ffff077224 */ /* 0x000fe200078e0a07 */
[----:B------:R-:W-:Y:S01]  /*0b90*/  USHF.L.U32 UR4, UR7, 0x1, URZ ;  /* 0x0000000107047899 */ /* 0x000fe200080006ff */
[----:B------:R-:W-:Y:S01]  /*0ba0*/  IMAD.MOV R9, RZ, RZ, -R9 ;  /* 0x000000ffff097224 */ /* 0x000fe200078e0a09 */
[----:B------:R-:W-:Y:S01]  /*0bb0*/  USHF.R.S32.HI UR6, URZ, 0x5, UR6 ;  /* 0x00000005ff067899 */ /* 0x000fe20008011406 */
[----:B------:R-:W-:Y:S01]  /*0bc0*/  @!P0 IMAD.IADD R13, R13, 0x1, -R22 ;  /* 0x000000010d0d8824 */ /* 0x000fe200078e0a16 */
[----:B------:R-:W-:Y:S01]  /*0bd0*/  ISETP.GE.AND P0, PT, R2, RZ, PT ;  /* 0x000000ff0200720c */ /* 0x000fe20003f06270 */
[----:B------:R-:W-:-:S02]  /*0be0*/  IMAD R12, R5, R7, R12 ;  /* 0x00000007050c7224 */ /* 0x000fc400078e020c */
[----:B------:R-:W-:Y:S01]  /*0bf0*/  IMAD.HI.U32 R7, R6, R14, RZ ;  /* 0x0000000e06077227 */ /* 0x000fe200078e00ff */
[----:B------:R-:W-:Y:S02]  /*0c00*/  ISETP.GT.U32.AND P2, PT, R22, R13, PT ;  /* 0x0000000d1600720c */ /* 0x000fe40003f44070 */
[----:B------:R-:W-:Y:S01]  /*0c10*/  ISETP.GT.U32.AND P3, PT, R5, R12, PT ;  /* 0x0000000c0500720c */ /* 0x000fe20003f64070 */
[----:B------:R-:W-:Y:S02]  /*0c20*/  IMAD.MOV R15, RZ, RZ, -R7 ;  /* 0x000000ffff0f7224 */ /* 0x000fe400078e0a07 */
[----:B------:R-:W-:-:S04]  /*0c30*/  IMAD.HI.U32 R7, R6, R20, RZ ;  /* 0x0000001406077227 */ /* 0x000fc800078e00ff */
[----:B------:R-:W-:Y:S02]  /*0c40*/  IMAD.MOV R7, RZ, RZ, -R7 ;  /* 0x000000ffff077224 */ /* 0x000fe400078e0a07 */
[C---:B------:R-:W-:Y:S02]  /*0c50*/  IMAD R18, R5.reuse, R9, R18 ;  /* 0x0000000905127224 */ /* 0x040fe400078e0212 */
[----:B------:R-:W-:Y:S02]  /*0c60*/  IMAD R20, R5, R7, R20 ;  /* 0x0000000705147224 */ /* 0x000fe400078e0214 */
[----:B------:R-:W-:Y:S01]  /*0c70*/  @!P2 IMAD.IADD R13, R13, 0x1, -R22 ;  /* 0x000000010d0da824 */ /* 0x000fe200078e0a16 */
[C---:B------:R-:W-:Y:S01]  /*0c80*/  ISETP.GT.U32.AND P2, PT, R5.reuse, R18, PT ;  /* 0x000000120500720c */ /* 0x040fe20003f44070 */
[----:B------:R-:W-:Y:S01]  /*0c90*/  @!P1 IMAD.IADD R4, R4, 0x1, -R5 ;  /* 0x0000000104049824 */ /* 0x000fe200078e0a05 */
[----:B------:R-:W-:Y:S01]  /*0ca0*/  ISETP.GT.U32.AND P1, PT, R5, R20, PT ;  /* 0x000000140500720c */ /* 0x000fe20003f24070 */
[----:B------:R-:W-:Y:S01]  /*0cb0*/  IMAD.HI.U32 R8, R6, R16, RZ ;  /* 0x0000001006087227 */ /* 0x000fe200078e00ff */
[----:B------:R-:W-:-:S03]  /*0cc0*/  IABS R22, R17 ;  /* 0x0000001100167213 */ /* 0x000fc60000000000 */
[----:B------:R-:W-:Y:S02]  /*0cd0*/  IMAD.MOV R8, RZ, RZ, -R8 ;  /* 0x000000ffff087224 */ /* 0x000fe400078e0a08 */
[----:B------:R-:W-:Y:S01]  /*0ce0*/  @!P0 IMAD.MOV R13, RZ, RZ, -R13 ;  /* 0x000000ffff0d8224 */ /* 0x000fe200078e0a0d */
[C---:B------:R-:W-:Y:S01]  /*0cf0*/  ISETP.GT.U32.AND P0, PT, R5.reuse, R4, PT ;  /* 0x000000040500720c */ /* 0x040fe20003f04070 */
[----:B------:R-:W-:Y:S01]  /*0d00*/  IMAD R16, R5, R8, R16 ;  /* 0x0000000805107224 */ /* 0x000fe200078e0210 */
[----:B------:R-:W-:Y:S01]  /*0d10*/  IABS R8, R26 ;  /* 0x0000001a00087213 */ /* 0x000fe20000000000 */
[--C-:B------:R-:W-:Y:S01]  /*0d20*/  @!P2 IMAD.IADD R18, R18, 0x1, -R5.reuse ;  /* 0x000000011212a824 */ /* 0x100fe200078e0a05 */
[----:B------:R-:W-:Y:S01]  /*0d30*/  @!P4 LOP3.LUT R13, RZ, R10, RZ, 0x33, !PT ;  /* 0x0000000aff0dc212 */ /* 0x000fe200078e33ff */
[----:B------:R-:W-:Y:S01]  /*0d40*/  @!P1 IMAD.IADD R20, R20, 0x1, -R5 ;  /* 0x0000000114149824 */ /* 0x000fe200078e0a05 */
[----:B------:R-:W-:Y:S01]  /*0d50*/  ISETP.GE.AND P4, PT, R3, RZ, PT ;  /* 0x000000ff0300720c */ /* 0x000fe20003f86270 */
[----:B------:R-:W-:Y:S01]  /*0d60*/  IMAD.HI.U32 R7, R6, R8, RZ ;  /* 0x0000000806077227 */ /* 0x000fe200078e00ff */
[----:B------:R-:W-:-:S02]  /*0d70*/  ISETP.GT.U32.AND P1, PT, R5, R18, PT ;  /* 0x000000120500720c */ /* 0x000fc40003f24070 */
[----:B------:R-:W-:Y:S01]  /*0d80*/  ISETP.GT.U32.AND P6, PT, R5, R16, PT ;  /* 0x000000100500720c */ /* 0x000fe20003fc4070 */
[----:B------:R-:W-:Y:S01]  /*0d90*/  IMAD.HI.U32 R6, R6, R22, RZ ;  /* 0x0000001606067227 */ /* 0x000fe200078e00ff */
[----:B------:R-:W-:Y:S02]  /*0da0*/  ISETP.GE.AND P2, PT, R19, RZ, PT ;  /* 0x000000ff1300720c */ /* 0x000fe40003f46270 */
[----:B------:R-:W-:Y:S01]  /*0db0*/  LOP3.LUT R3, R55, 0x7, RZ, 0xc0, !PT ;  /* 0x0000000737037812 */ /* 0x000fe200078ec0ff */
[----:B------:R-:W-:Y:S02]  /*0dc0*/  IMAD.MOV R7, RZ, RZ, -R7 ;  /* 0x000000ffff077224 */ /* 0x000fe400078e0a07 */
[----:B------:R-:W-:Y:S02]  /*0dd0*/  @!P0 IMAD.IADD R4, R4, 0x1, -R5 ;  /* 0x0000000104048824 */ /* 0x000fe400078e0a05 */
[----:B------:R-:W-:Y:S02]  /*0de0*/  IMAD.MOV R6, RZ, RZ, -R6 ;  /* 0x000000ffff067224 */ /* 0x000fe400078e0a06 */
[----:B------:R-:W-:-:S02]  /*0df0*/  IMAD R10, R5, R7, R8 ;  /* 0x00000007050a7224 */ /* 0x000fc400078e0208 */
[C---:B------:R-:W-:Y:S02]  /*0e00*/  IMAD R14, R5.reuse, R15, R14 ;  /* 0x0000000f050e7224 */ /* 0x040fe400078e020e */
[----:B------:R-:W-:Y:S02]  /*0e10*/  IMAD.MOV.U32 R8, RZ, RZ, R4 ;  /* 0x000000ffff087224 */ /* 0x000fe400078e0004 */
[C---:B------:R-:W-:Y:S01]  /*0e20*/  IMAD R22, R5.reuse, R6, R22 ;  /* 0x0000000605167224 */ /* 0x040fe200078e0216 */
[C---:B------:R-:W-:Y:S01]  /*0e30*/  ISETP.GT.U32.AND P5, PT, R5.reuse, R14, PT ;  /* 0x0000000e0500720c */ /* 0x040fe20003fa4070 */
[----:B------:R-:W-:Y:S01]  /*0e40*/  @!P4 IMAD.MOV R8, RZ, RZ, -R8 ;  /* 0x000000ffff08c224 */ /* 0x000fe200078e0a08 */
[C---:B------:R-:W-:Y:S01]  /*0e50*/  ISETP.GT.U32.AND P4, PT, R5.reuse, R10, PT ;  /* 0x0000000a0500720c */ /* 0x040fe20003f84070 */
[--C-:B------:R-:W-:Y:S01]  /*0e60*/  @!P1 IMAD.IADD R18, R18, 0x1, -R5.reuse ;  /* 0x0000000112129824 */ /* 0x100fe200078e0a05 */
[C---:B------:R-:W-:Y:S01]  /*0e70*/  ISETP.GT.U32.AND P1, PT, R5.reuse, R22, PT ;  /* 0x000000160500720c */ /* 0x040fe20003f24070 */
[--C-:B------:R-:W-:Y:S01]  /*0e80*/  @!P3 IMAD.IADD R12, R12, 0x1, -R5.reuse ;  /* 0x000000010c0cb824 */ /* 0x100fe200078e0a05 */
[----:B------:R-:W-:Y:S01]  /*0e90*/  ISETP.GT.U32.AND P3, PT, R5, R20, PT ;  /* 0x000000140500720c */ /* 0x000fe20003f64070 */
[----:B------:R-:W-:-:S02]  /*0ea0*/  @!P6 IMAD.IADD R16, R16, 0x1, -R5 ;  /* 0x000000011010e824 */ /* 0x000fc400078e0a05 */
[C---:B------:R-:W-:Y:S02]  /*0eb0*/  IMAD.SHL.U32 R6, R55.reuse, 0x8, RZ ;  /* 0x0000000837067824 */ /* 0x040fe400078e00ff */
[----:B------:R-:W-:Y:S01]  /*0ec0*/  IMAD.SHL.U32 R4, R55, 0x2, RZ ;  /* 0x0000000237047824 */ /* 0x000fe200078e00ff */
[C---:B------:R-:W-:Y:S01]  /*0ed0*/  ISETP.GT.U32.AND P0, PT, R5.reuse, R16, PT ;  /* 0x000000100500720c */ /* 0x040fe20003f04070 */
[--C-:B------:R-:W-:Y:S01]  /*0ee0*/  @!P5 IMAD.IADD R14, R14, 0x1, -R5.reuse ;  /* 0x000000010e0ed824 */ /* 0x100fe200078e0a05 */
[C---:B------:R-:W-:Y:S01]  /*0ef0*/  ISETP.GT.U32.AND P5, PT, R5.reuse, R12, PT ;  /* 0x0000000c0500720c */ /* 0x040fe20003fa4070 */
[--C-:B------:R-:W-:Y:S02]  /*0f00*/  @!P4 IMAD.IADD R10, R10, 0x1, -R5.reuse ;  /* 0x000000010a0ac824 */ /* 0x100fe400078e0a05 */
[--C-:B------:R-:W-:Y:S01]  /*0f10*/  @!P1 IMAD.IADD R22, R22, 0x1, -R5.reuse ;  /* 0x0000000116169824 */ /* 0x100fe200078e0a05 */
[C---:B------:R-:W-:Y:S01]  /*0f20*/  ISETP.GT.U32.AND P6, PT, R5.reuse, R14, PT ;  /* 0x0000000e0500720c */ /* 0x040fe20003fc4070 */
[--C-:B------:R-:W-:Y:S01]  /*0f30*/  @!P3 IMAD.IADD R20, R20, 0x1, -R5.reuse ;  /* 0x000000011414b824 */ /* 0x100fe200078e0a05 */
[----:B------:R-:W-:Y:S01]  /*0f40*/  ISETP.GT.U32.AND P4, PT, R5, R10, PT ;  /* 0x0000000a0500720c */ /* 0x000fe20003f84070 */
[----:B------:R-:W-:Y:S01]  /*0f50*/  IMAD R13, R13, UR19, RZ ;  /* 0x000000130d0d7c24 */ /* 0x000fe2000f8e02ff */
[----:B------:R-:W-:Y:S01]  /*0f60*/  ISETP.GT.U32.AND P1, PT, R5, R22, PT ;  /* 0x000000160500720c */ /* 0x000fe20003f24070 */
[----:B------:R-:W-:Y:S01]  /*0f70*/  UIMAD UR19, UR7, 0x16, URZ ;  /* 0x00000016071378a4 */ /* 0x000fe2000f8e02ff */
[----:B------:R-:W-:Y:S01]  /*0f80*/  ISETP.GE.AND P3, PT, R24, RZ, PT ;  /* 0x000000ff1800720c */ /* 0x000fe20003f66270 */
[--C-:B------:R-:W-:Y:S01]  /*0f90*/  @!P0 IMAD.IADD R16, R16, 0x1, -R5.reuse ;  /* 0x0000000110108824 */ /* 0x100fe200078e0a05 */
[----:B------:R-:W-:Y:S01]  /*0fa0*/  LOP3.LUT R24, R6, 0x30, RZ, 0xc0, !PT ;  /* 0x0000003006187812 */ /* 0x000fe200078ec0ff */
[----:B------:R-:W-:Y:S01]  /*0fb0*/  @!P5 IMAD.IADD R12, R12, 0x1, -R5 ;  /* 0x000000010c0cd824 */ /* 0x000fe200078e0a05 */
[----:B------:R-:W-:-:S02]  /*0fc0*/  LOP3.LUT R6, R4, 0x10, RZ, 0xc0, !PT ;  /* 0x0000001004067812 */ /* 0x000fc400078ec0ff */
[----:B------:R-:W-:Y:S01]  /*0fd0*/  ISETP.GE.AND P0, PT, R23, RZ, PT ;  /* 0x000000ff1700720c */ /* 0x000fe20003f06270 */
[----:B------:R-:W-:Y:S01]  /*0fe0*/  IMAD R9, R3, 0x40, R24 ;  /* 0x0000004003097824 */ /* 0x000fe200078e0218 */
[----:B------:R-:W-:Y:S01]  /*0ff0*/  LOP3.LUT R6, R6, 0x20, R55, 0xf8, !PT ;  /* 0x0000002006067812 */ /* 0x000fe200078ef837 */
[--C-:B------:R-:W-:Y:S01]  /*1000*/  @!P6 IMAD.IADD R14, R14, 0x1, -R5.reuse ;  /* 0x000000010e0ee824 */ /* 0x100fe200078e0a05 */
[----:B------:R-:W-:Y:S01]  /*1010*/  ISETP.GE.AND P6, PT, R21, RZ, PT ;  /* 0x000000ff1500720c */ /* 0x000fe20003fc6270 */
[----:B------:R-:W-:Y:S01]  /*1020*/  IMAD R3, R3, 0x90, RZ ;  /* 0x0000009003037824 */ /* 0x000fe200078e02ff */
[----:B------:R-:W-:Y:S01]  /*1030*/  ISETP.GE.AND P5, PT, R17, RZ, PT ;  /* 0x000000ff1100720c */ /* 0x000fe20003fa6270 */
[--C-:B------:R-:W-:Y:S01]  /*1040*/  @!P4 IMAD.IADD R10, R10, 0x1, -R5.reuse ;  /* 0x000000010a0ac824 */ /* 0x100fe200078e0a05 */
[----:B------:R-:W-:Y:S01]  /*1050*/  ISETP.GE.AND P4, PT, R26, RZ, PT ;  /* 0x000000ff1a00720c */ /* 0x000fe20003f86270 */
[----:B------:R-:W-:Y:S01]  /*1060*/  @!P1 IMAD.IADD R22, R22, 0x1, -R5 ;  /* 0x0000000116169824 */ /* 0x000fe200078e0a05 */
[----:B------:R-:W-:Y:S01]  /*1070*/  LOP3.LUT R7, R3, R6, RZ, 0x3c, !PT ;  /* 0x0000000603077212 */ /* 0x000fe200078e3cff */
[----:B------:R-:W1:Y:S01]  /*1080*/  LDC R5, c[0x0][0x3b0] ;  /* 0x0000ec00ff057b82 */ /* 0x000e620000000800 */
[----:B------:R-:W-:Y:S01]  /*1090*/  IMAD.SHL.U32 R6, R55, 0x40, RZ ;  /* 0x0000004037067824 */ /* 0x000fe200078e00ff */
[----:B------:R-:W-:Y:S01]  /*10a0*/  LOP3.LUT R3, R9, 0x30, R4, 0x78, !PT ;  /* 0x0000003009037812 */ /* 0x000fe200078e7804 */
[----:B------:R-:W-:Y:S01]  /*10b0*/  @!P2 IMAD.MOV R12, RZ, RZ, -R12 ;  /* 0x000000ffff0ca224 */ /* 0x000fe200078e0a0c */
[----:B------:R-:W-:Y:S01]  /*10c0*/  ISETP.GE.AND P2, PT, R25, RZ, PT ;  /* 0x000000ff1900720c */ /* 0x000fe20003f46270 */
[----:B------:R-:W-:Y:S01]  /*10d0*/  @!P0 IMAD.MOV R16, RZ, RZ, -R16 ;  /* 0x000000ffff108224 */ /* 0x000fe200078e0a10 */
[----:B------:R-:W-:Y:S01]  /*10e0*/  LOP3.LUT R4, R7, 0x400, R6, 0xf8, !PT ;  /* 0x0000040007047812 */ /* 0x000fe200078ef806 */
[----:B------:R-:W-:Y:S01]  /*10f0*/  @!P6 IMAD.MOV R14, RZ, RZ, -R14 ;  /* 0x000000ffff0ee224 */ /* 0x000fe200078e0a0e */
[----:B------:R-:W2:Y:S01]  /*1100*/  LDC.64 R6, c[0x0][0x380] ;  /* 0x0000e000ff067b82 */ /* 0x000ea20000000a00 */
[----:B------:R-:W-:Y:S01]  /*1110*/  ISETP.NE.AND P1, PT, R11, RZ, PT ;  /* 0x000000ff0b00720c */ /* 0x000fe20003f25270 */
[----:B------:R-:W-:Y:S01]  /*1120*/  @!P3 IMAD.MOV R18, RZ, RZ, -R18 ;  /* 0x000000ffff12b224 */ /* 0x000fe200078e0a12 */
[----:B------:R-:W-:Y:S01]  /*1130*/  LOP3.LUT R11, RZ, R11, RZ, 0x33, !PT ;  /* 0x0000000bff0b7212 */ /* 0x000fe200078e33ff */
[----:B------:R-:W-:Y:S01]  /*1140*/  @!P4 IMAD.MOV R10, RZ, RZ, -R10 ;  /* 0x000000ffff0ac224 */ /* 0x000fe200078e0a0a */
[----:B------:R-:W-:Y:S01]  /*1150*/  LOP3.LUT R55, R55, 0x1f, RZ, 0xc0, !PT ;  /* 0x0000001f37377812 */ /* 0x000fe200078ec0ff */
[----:B------:R-:W-:Y:S01]  /*1160*/  @!P5 IMAD.MOV R22, RZ, RZ, -R22 ;  /* 0x000000ffff16d224 */ /* 0x000fe200078e0a16 */
[----:B------:R-:W-:-:S02]  /*1170*/  SEL R8, R11, R8, !P1 ;  /* 0x000000080b087207 */ /* 0x000fc40004800000 */
[----:B------:R-:W-:Y:S01]  /*1180*/  @!P2 IMAD.MOV R20, RZ, RZ, -R20 ;  /* 0x000000ffff14a224 */ /* 0x000fe200078e0a14 */
[C---:B------:R-:W-:Y:S02]  /*1190*/  SEL R12, R11.reuse, R12, !P1 ;  /* 0x0000000c0b0c7207 */ /* 0x040fe40004800000 */
[C---:B------:R-:W-:Y:S02]  /*11a0*/  SEL R16, R11.reuse, R16, !P1 ;  /* 0x000000100b107207 */ /* 0x040fe40004800000 */
[C---:B------:R-:W-:Y:S01]  /*11b0*/  SEL R14, R11.reuse, R14, !P1 ;  /* 0x0000000e0b0e7207 */ /* 0x040fe20004800000 */
[-C--:B-1----:R-:W-:Y:S01]  /*11c0*/  IMAD R8, R8, R5.reuse, RZ ;  /* 0x0000000508087224 */ /* 0x082fe200078e02ff */
[C---:B------:R-:W-:Y:S01]  /*11d0*/  SEL R18, R11.reuse, R18, !P1 ;  /* 0x000000120b127207 */ /* 0x040fe20004800000 */
[-C--:B------:R-:W-:Y:S01]  /*11e0*/  IMAD R12, R12, R5.reuse, RZ ;  /* 0x000000050c0c7224 */ /* 0x080fe200078e02ff */
[C---:B------:R-:W-:Y:S01]  /*11f0*/  SEL R20, R11.reuse, R20, !P1 ;  /* 0x000000140b147207 */ /* 0x040fe20004800000 */
[-C--:B------:R-:W-:Y:S01]  /*1200*/  IMAD R66, R16, R5.reuse, RZ ;  /* 0x0000000510427224 */ /* 0x080fe200078e02ff */
[C---:B------:R-:W-:Y:S01]  /*1210*/  SEL R10, R11.reuse, R10, !P1 ;  /* 0x0000000a0b0a7207 */ /* 0x040fe20004800000 */
[-C--:B------:R-:W-:Y:S01]  /*1220*/  IMAD R14, R14, R5.reuse, RZ ;  /* 0x000000050e0e7224 */ /* 0x080fe200078e02ff */
[----:B------:R-:W-:Y:S01]  /*1230*/  SEL R11, R11, R22, !P1 ;  /* 0x000000160b0b7207 */ /* 0x000fe20004800000 */
[-C--:B------:R-:W-:Y:S01]  /*1240*/  IMAD R18, R18, R5.reuse, RZ ;  /* 0x0000000512127224 */ /* 0x080fe200078e02ff */
[-C--:B0-----:R-:W-:Y:S01]  /*1250*/  LEA R16, P0, R8, R50.reuse, 0x1 ;  /* 0x0000003208107211 */ /* 0x081fe200078008ff */
[-C--:B------:R-:W-:Y:S01]  /*1260*/  IMAD R20, R20, R5.reuse, RZ ;  /* 0x0000000514147224 */ /* 0x080fe200078e02ff */
[----:B------:R-:W-:Y:S01]  /*1270*/  LEA R17, P6, R12, R50, 0x1 ;  /* 0x000000320c117211 */ /* 0x000fe200078c08ff */
[----:B------:R-:W-:Y:S01]  /*1280*/  IMAD R52, R10, R5, RZ ;  /* 0x000000050a347224 */ /* 0x000fe200078e02ff */
[----:B------:R-:W-:Y:S01]  /*1290*/  LEA.HI.X.SX32 R9, R8, R51, 0x1, P0 ;  /* 0x0000003308097211 */ /* 0x000fe200000f0eff */
[----:B------:R-:W-:Y:S01]  /*12a0*/  IMAD R5, R11, R5, RZ ;  /* 0x000000050b057224 */ /* 0x000fe200078e02ff */
[----:B------:R-:W-:-:S02]  /*12b0*/  LEA.HI.X.SX32 R8, R12, R51, 0x1, P6 ;  /* 0x000000330c087211 */ /* 0x000fc400030f0eff */
[-C--:B------:R-:W-:Y:S02]  /*12c0*/  LEA R11, P5, R14, R50.reuse, 0x1 ;  /* 0x000000320e0b7211 */ /* 0x080fe400078a08ff */
[-C--:B------:R-:W-:Y:S02]  /*12d0*/  LEA R67, P4, R66, R50.reuse, 0x1 ;  /* 0x0000003242437211 */ /* 0x080fe400078808ff */
[-C--:B------:R-:W-:Y:S02]  /*12e0*/  LEA R64, P3, R18, R50.reuse, 0x1 ;  /* 0x0000003212407211 */ /* 0x080fe400078608ff */
[-C--:B------:R-:W-:Y:S02]  /*12f0*/  LEA R63, P2, R20, R50.reuse, 0x1 ;  /* 0x00000032143f7211 */ /* 0x080fe400078408ff */
[----:B------:R-:W-:Y:S02]  /*1300*/  LEA R53, P1, R52, R50, 0x1 ;  /* 0x0000003234357211 */ /* 0x000fe400078208ff */
[----:B--2---:R-:W-:-:S02]  /*1310*/  LEA R68, P6, R13, R6, 0x1 ;  /* 0x000000060d447211 */ /* 0x004fc400078c08ff */
[----:B------:R-:W-:Y:S02]  /*1320*/  LEA R71, P0, R5, R50, 0x1 ;  /* 0x0000003205477211 */ /* 0x000fe400078008ff */
[-C--:B------:R-:W-:Y:S02]  /*1330*/  LEA.HI.X.SX32 R10, R14, R51.reuse, 0x1, P5 ;  /* 0x000000330e0a7211 */ /* 0x080fe400028f0eff */
[-C--:B------:R-:W-:Y:S02]  /*1340*/  LEA.HI.X.SX32 R66, R66, R51.reuse, 0x1, P4 ;  /* 0x0000003342427211 */ /* 0x080fe400020f0eff */
[-C--:B------:R-:W-:Y:S02]  /*1350*/  LEA.HI.X.SX32 R65, R18, R51.reuse, 0x1, P3 ;  /* 0x0000003312417211 */ /* 0x080fe400018f0eff */
[-C--:B------:R-:W-:Y:S02]  /*1360*/  LEA.HI.X.SX32 R62, R20, R51.reuse, 0x1, P2 ;  /* 0x00000033143e7211 */ /* 0x080fe400010f0eff */
[----:B------:R-:W-:-:S02]  /*1370*/  LEA.HI.X.SX32 R52, R52, R51, 0x1, P1 ;  /* 0x0000003334347211 */ /* 0x000fc400008f0eff */
[----:B------:R-:W-:Y:S01]  /*1380*/  LEA.HI.X.SX32 R69, R13, R7, 0x1, P6 ;  /* 0x000000070d457211 */ /* 0x000fe200030f0eff */
[----:B----4-:R-:W-:Y:S01]  /*1390*/  IMAD R7, R55, R48, RZ ;  /* 0x0000003037077224 */ /* 0x010fe200078e02ff */
[----:B------:R-:W-:Y:S01]  /*13a0*/  LEA.HI.X.SX32 R51, R5, R51, 0x1, P0 ;  /* 0x0000003305337211 */ /* 0x000fe200000f0eff */
[----:B------:R-:W-:Y:S01]  /*13b0*/  IMAD.SHL.U32 R48, R48, 0x20, RZ ;  /* 0x0000002030307824 */ /* 0x000fe200078e00ff */
[C---:B------:R-:W-:Y:S02]  /*13c0*/  LOP3.LUT R5, R54.reuse, 0x60, RZ, 0x3c, !PT ;  /* 0x0000006036057812 */ /* 0x040fe400078e3cff */
[----:B------:R-:W-:Y:S02]  /*13d0*/  LOP3.LUT R6, R54, 0x70, RZ, 0x3c, !PT ;  /* 0x0000007036067812 */ /* 0x000fe400078e3cff */
[----:B------:R-:W-:-:S07]  /*13e0*/  LOP3.LUT R60, R4, 0x40, RZ, 0x3c, !PT ;  /* 0x00000040043c7812 */ /* 0x000fce00078e3cff */
.L_x_1:
[C---:B------:R-:W-:Y:S01]  /*13f0*/  ISETP.GT.AND P0, PT, R49.reuse, RZ, PT ;  /* 0x000000ff3100720c */ /* 0x040fe20003f04270 */
[----:B------:R-:W-:Y:S01]  /*1400*/  IMAD.U32 R13, RZ, RZ, UR33 ;  /* 0x00000021ff0d7e24 */ /* 0x000fe2000f8e00ff */
[----:B------:R-:W-:Y:S02]  /*1410*/  ISETP.GT.AND P1, PT, R49, 0x8, PT ;  /* 0x000000083100780c */ /* 0x000fe40003f24270 */
[----:B------:R-:W-:Y:S01]  /*1420*/  PRMT R87, RZ, 0x7610, R87 ;  /* 0x00007610ff577816 */ /* 0x000fe20000000057 */
[----:B------:R-:W-:Y:S01]  /*1430*/  IMAD.WIDE R12, R13, 0x2, R68 ;  /* 0x000000020d0c7825 */ /* 0x000fe200078e0244 */
[----:B------:R-:W-:Y:S01]  /*1440*/  PRMT R86, RZ, 0x7610, R86 ;  /* 0x00007610ff567816 */ /* 0x000fe20000000056 */
[----:B------:R-:W0:Y:S06]  /*1450*/  LDC R50, c[0x0][0x3a8] ;  /* 0x0000ea00ff327b82 */ /* 0x000e2c0000000800 */
[----:B------:R-:W2:Y:S01]  /*1460*/  @P0 LDG.E.U16 R87, desc[UR8][R68.64] ;  /* 0x0000000844570981 */ /* 0x000ea2000c1e1500 */
[----:B------:R-:W-:Y:S01]  /*1470*/  ISETP.GT.AND P0, PT, R49, 0x10, PT ;  /* 0x000000103100780c */ /* 0x000fe20003f04270 */
[----:B------:R-:W-:-:S02]  /*1480*/  IMAD.U32 R15, RZ, RZ, UR25 ;  /* 0x00000019ff0f7e24 */ /* 0x000fc4000f8e00ff */
[----:B------:R1:W3:Y:S01]  /*1490*/  @P1 LDG.E.U16 R86, desc[UR8][R12.64] ;  /* 0x000000080c561981 */ /* 0x0002e2000c1e1500 */
[----:B------:R-:W-:Y:S01]  /*14a0*/  ISETP.GT.AND P1, PT, R49, 0x18, PT ;  /* 0x000000183100780c */ /* 0x000fe20003f24270 */
[----:B------:R-:W-:-:S04]  /*14b0*/  IMAD.WIDE R14, R15, 0x2, R68 ;  /* 0x000000020f0e7825 */ /* 0x000fc800078e0244 */
[----:B------:R-:W-:Y:S01]  /*14c0*/  IMAD.U32 R19, RZ, RZ, UR17 ;  /* 0x00000011ff137e24 */ /* 0x000fe2000f8e00ff */
[----:B-1----:R-:W-:Y:S02]  /*14d0*/  PRMT R13, RZ, 0x7610, R13 ;  /* 0x00007610ff0d7816 */ /* 0x002fe4000000000d */
[----:B------:R-:W-:-:S04]  /*14e0*/  PRMT R12, RZ, 0x7610, R12 ;  /* 0x00007610ff0c7816 */ /* 0x000fc8000000000c */
[----:B------:R1:W4:Y:S02]  /*14f0*/  @P0 LDG.E.U16 R13, desc[UR8][R14.64] ;  /* 0x000000080e0d0981 */ /* 0x000324000c1e1500 */
[----:B-1----:R-:W-:-:S05]  /*1500*/  IMAD.WIDE R14, R19, 0x2, R68 ;  /* 0x00000002130e7825 */ /* 0x002fca00078e0244 */
[----:B------:R1:W5:Y:S01]  /*1510*/  @P1 LDG.E.U16 R12, desc[UR8][R14.64] ;  /* 0x000000080e0c1981 */ /* 0x000362000c1e1500 */
[C---:B------:R-:W-:Y:S01]  /*1520*/  ISETP.GT.AND P0, PT, R49.reuse, 0x2, PT ;  /* 0x000000023100780c */ /* 0x040fe20003f04270 */
[----:B------:R-:W-:Y:S01]  /*1530*/  IMAD.U32 R27, RZ, RZ, UR4 ;  /* 0x00000004ff1b7e24 */ /* 0x000fe2000f8e00ff */
[C---:B------:R-:W-:Y:S01]  /*1540*/  ISETP.GT.AND P1, PT, R49.reuse, 0x3, PT ;  /* 0x000000033100780c */ /* 0x040fe20003f24270 */
[----:B------:R-:W-:Y:S01]  /*1550*/  IMAD.U32 R19, RZ, RZ, UR38 ;  /* 0x00000026ff137e24 */ /* 0x000fe2000f8e00ff */
[C---:B------:R-:W-:Y:S01]  /*1560*/  ISETP.GT.AND P2, PT, R49.reuse, 0x4, PT ;  /* 0x000000043100780c */ /* 0x040fe20003f44270 */
[----:B------:R-:W-:Y:S01]  /*1570*/  IMAD.U32 R21, RZ, RZ, UR37 ;  /* 0x00000025ff157e24 */ /* 0x000fe2000f8e00ff */
[----:B------:R-:W-:Y:S01]  /*1580*/  ISETP.GT.AND P3, PT, R49, 0x5, PT ;  /* 0x000000053100780c */ /* 0x000fe20003f64270 */
[----:B------:R-:W-:Y:S01]  /*1590*/  IMAD.U32 R23, RZ, RZ, UR36 ;  /* 0x00000024ff177e24 */ /* 0x000fe2000f8e00ff */
[----:B------:R-:W-:Y:S01]  /*15a0*/  PRMT R83, RZ, 0x7610, R83 ;  /* 0x00007610ff537816 */ /* 0x000fe20000000053 */
[----:B-1----:R-:W-:Y:S01]  /*15b0*/  IMAD.WIDE R14, R27, 0x2, R68 ;  /* 0x000000021b0e7825 */ /* 0x002fe200078e0244 */
[----:B------:R-:W-:-:S02]  /*15c0*/  ISETP.GT.AND P4, PT, R49, 0x6, PT ;  /* 0x000000063100780c */ /* 0x000fc40003f84270 */
[----:B------:R-:W-:Y:S01]  /*15d0*/  PRMT R82, RZ, 0x7610, R82 ;  /* 0x00007610ff527816 */ /* 0x000fe20000000052 */
[----:B------:R-:W-:Y:S01]  /*15e0*/  IMAD.U32 R25, RZ, RZ, UR35 ;  /* 0x00000023ff197e24 */ /* 0x000fe2000f8e00ff */
[----:B------:R-:W-:Y:S01]  /*15f0*/  PRMT R81, RZ, 0x7610, R81 ;  /* 0x00007610ff517816 */ /* 0x000fe20000000051 */
[----:B------:R-:W-:Y:S01]  /*1600*/  IMAD.WIDE R18, R19, 0x2, R68 ;  /* 0x0000000213127825 */ /* 0x000fe200078e0244 */
[----:B------:R-:W4:Y:S01]  /*1610*/  @P0 LDG.E.U16 R83, desc[UR8][R14.64] ;  /* 0x000000080e530981 */ /* 0x000f22000c1e1500 */
[----:B------:R-:W-:Y:S02]  /*1620*/  PRMT R80, RZ, 0x7610, R80 ;  /* 0x00007610ff507816 */ /* 0x000fe40000000050 */
[----:B------:R-:W-:Y:S01]  /*1630*/  IMAD.WIDE R20, R21, 0x2, R68 ;  /* 0x0000000215147825 */ /* 0x000fe200078e0244 */
[----:B------:R-:W-:Y:S01]  /*1640*/  ISETP.GT.AND P0, PT, R49, 0x7, PT ;  /* 0x000000073100780c */ /* 0x000fe20003f04270 */
[----:B------:R1:W4:Y:S01]  /*1650*/  @P1 LDG.E.U16 R82, desc[UR8][R18.64] ;  /* 0x0000000812521981 */ /* 0x000322000c1e1500 */
[----:B------:R-:W-:Y:S01]  /*1660*/  PRMT R79, RZ, 0x7610, R79 ;  /* 0x00007610ff4f7816 */ /* 0x000fe2000000004f */
[--C-:B------:R-:W-:Y:S01]  /*1670*/  IMAD.WIDE R22, R23, 0x2, R68.reuse ;  /* 0x0000000217167825 */ /* 0x100fe200078e0244 */
[----:B------:R-:W-:Y:S01]  /*1680*/  ISETP.GT.AND P1, PT, R49, 0x9, PT ;  /* 0x000000093100780c */ /* 0x000fe20003f24270 */
[----:B------:R0:W4:Y:S02]  /*1690*/  @P2 LDG.E.U16 R81, desc[UR8][R20.64] ;  /* 0x0000000814512981 */ /* 0x000124000c1e1500 */
[----:B------:R-:W-:Y:S01]  /*16a0*/  IMAD.WIDE R24, R25, 0x2, R68 ;  /* 0x0000000219187825 */ /* 0x000fe200078e0244 */
[C---:B------:R-:W-:Y:S01]  /*16b0*/  ISETP.GT.AND P2, PT, R49.reuse, 0xa, PT ;  /* 0x0000000a3100780c */ /* 0x040fe20003f44270 */
[----:B------:R0:W4:Y:S02]  /*16c0*/  @P3 LDG.E.U16 R80, desc[UR8][R22.64] ;  /* 0x0000000816503981 */ /* 0x000124000c1e1500 */
[----:B------:R-:W-:Y:S01]  /*16d0*/  IMAD.U32 R27, RZ, RZ, UR34 ;  /* 0x00000022ff1b7e24 */ /* 0x000fe2000f8e00ff */
[C---:B------:R-:W-:Y:S01]  /*16e0*/  ISETP.GT.AND P3, PT, R49.reuse, 0xb, PT ;  /* 0x0000000b3100780c */ /* 0x040fe20003f64270 */
[----:B------:R0:W4:Y:S01]  /*16f0*/  @P4 LDG.E.U16 R79, desc[UR8][R24.64] ;  /* 0x00000008184f4981 */ /* 0x000122000c1e1500 */
[----:B------:R-:W-:Y:S01]  /*1700*/  PRMT R78, RZ, 0x7610, R78 ;  /* 0x00007610ff4e7816 */ /* 0x000fe2000000004e */
[----:B-1----:R-:W-:Y:S01]  /*1710*/  IMAD.U32 R19, RZ, RZ, UR32 ;  /* 0x00000020ff137e24 */ /* 0x002fe2000f8e00ff */
[----:B------:R-:W-:Y:S01]  /*1720*/  ISETP.GT.AND P4, PT, R49, 0xc, PT ;  /* 0x0000000c3100780c */ /* 0x000fe20003f84270 */
[----:B0-----:R-:W-:-:S02]  /*1730*/  IMAD.U32 R21, RZ, RZ, UR31 ;  /* 0x0000001fff157e24 */ /* 0x001fc4000f8e00ff */
[----:B------:R-:W-:Y:S01]  /*1740*/  IMAD.WIDE R14, R27, 0x2, R68 ;  /* 0x000000021b0e7825 */ /* 0x000fe200078e0244 */
[----:B------:R-:W-:Y:S02]  /*1750*/  PRMT R77, RZ, 0x7610, R77 ;  /* 0x00007610ff4d7816 */ /* 0x000fe4000000004d */
[----:B------:R-:W-:Y:S01]  /*1760*/  PRMT R76, RZ, 0x7610, R76 ;  /* 0x00007610ff4c7816 */ /* 0x000fe2000000004c */
[----:B------:R-:W-:Y:S01]  /*1770*/  IMAD.U32 R23, RZ, RZ, UR30 ;  /* 0x0000001eff177e24 */ /* 0x000fe2000f8e00ff */
[----:B------:R0:W4:Y:S01]  /*1780*/  @P0 LDG.E.U16 R78, desc[UR8][R14.64] ;  /* 0x000000080e4e0981 */ /* 0x000122000c1e1500 */
[----:B------:R-:W-:Y:S02]  /*1790*/  IMAD.U32 R25, RZ, RZ, UR29 ;  /* 0x0000001dff197e24 */ /* 0x000fe4000f8e00ff */
[----:B------:R-:W-:Y:S01]  /*17a0*/  IMAD.WIDE R18, R19, 0x2, R68 ;  /* 0x0000000213127825 */ /* 0x000fe200078e0244 */
[----:B------:R-:W-:-:S03]  /*17b0*/  PRMT R75, RZ, 0x7610, R75 ;  /* 0x00007610ff4b7816 */ /* 0x000fc6000000004b */
[----:B------:R-:W-:Y:S01]  /*17c0*/  IMAD.WIDE R20, R21, 0x2, R68 ;  /* 0x0000000215147825 */ /* 0x000fe200078e0244 */
[----:B------:R-:W-:Y:S01]  /*17d0*/  ISETP.GT.AND P0, PT, R49, 0xd, PT ;  /* 0x0000000d3100780c */ /* 0x000fe20003f04270 */
[----:B------:R-:W5:Y:S01]  /*17e0*/  @P1 LDG.E.U16 R77, desc[UR8][R18.64] ;  /* 0x00000008124d1981 */ /* 0x000f62000c1e1500 */
[----:B------:R-:W-:Y:S01]  /*17f0*/  PRMT R74, RZ, 0x7610, R74 ;  /* 0x00007610ff4a7816 */ /* 0x000fe2000000004a */
[--C-:B------:R-:W-:Y:S01]  /*1800*/  IMAD.WIDE R22, R23, 0x2, R68.reuse ;  /* 0x0000000217167825 */ /* 0x100fe200078e0244 */
[----:B------:R-:W-:Y:S01]  /*1810*/  ISETP.GT.AND P1, PT, R49, 0xe, PT ;  /* 0x0000000e3100780c */ /* 0x000fe20003f24270 */
[----:B------:R-:W5:Y:S02]  /*1820*/  @P2 LDG.E.U16 R76, desc[UR8][R20.64] ;  /* 0x00000008144c2981 */ /* 0x000f64000c1e1500 */
[----:B------:R-:W-:Y:S01]  /*1830*/  IMAD.WIDE R24, R25, 0x2, R68 ;  /* 0x0000000219187825 */ /* 0x000fe200078e0244 */
[C---:B------:R-:W-:Y:S01]  /*1840*/  ISETP.GT.AND P2, PT, R49.reuse, 0xf, PT ;  /* 0x0000000f3100780c */ /* 0x040fe20003f44270 */
[----:B------:R1:W5:Y:S02]  /*1850*/  @P3 LDG.E.U16 R75, desc[UR8][R22.64] ;  /* 0x00000008164b3981 */ /* 0x000364000c1e1500 */
[----:B------:R-:W-:Y:S01]  /*1860*/  IMAD.U32 R47, RZ, RZ, UR28 ;  /* 0x0000001cff2f7e24 */ /* 0x000fe2000f8e00ff */
[C---:B------:R-:W-:Y:S01]  /*1870*/  ISETP.GT.AND P3, PT, R49.reuse, 0x11, PT ;  /* 0x000000113100780c */ /* 0x040fe20003f64270 */
[----:B------:R1:W5:Y:S01]  /*1880*/  @P4 LDG.E.U16 R74, desc[UR8][R24.64] ;  /* 0x00000008184a4981 */ /* 0x000362000c1e1500 */
[----:B0-----:R-:W-:Y:S01]  /*1890*/  PRMT R14, RZ, 0x7610, R14 ;  /* 0x00007610ff0e7816 */ /* 0x001fe2000000000e */
[----:B------:R-:W-:Y:S01]  /*18a0*/  IMAD.U32 R27, RZ, RZ, UR27 ;  /* 0x0000001bff1b7e24 */ /* 0x000fe2000f8e00ff */
[----:B------:R-:W-:Y:S01]  /*18b0*/  ISETP.GT.AND P4, PT, R49, 0x12, PT ;  /* 0x000000123100780c */ /* 0x000fe20003f84270 */
[----:B------:R-:W-:-:S02]  /*18c0*/  IMAD.U32 R45, RZ, RZ, UR26 ;  /* 0x0000001aff2d7e24 */ /* 0x000fc4000f8e00ff */
[----:B-1----:R-:W-:Y:S01]  /*18d0*/  IMAD.WIDE R22, R47, 0x2, R68 ;  /* 0x000000022f167825 */ /* 0x002fe200078e0244 */
[----:B------:R-:W-:Y:S02]  /*18e0*/  PRMT R15, RZ, 0x7610, R15 ;  /* 0x00007610ff0f7816 */ /* 0x000fe4000000000f */
[----:B------:R-:W-:Y:S01]  /*18f0*/  PRMT R18, RZ, 0x7610, R18 ;  /* 0x00007610ff127816 */ /* 0x000fe20000000012 */
[----:B------:R-:W-:Y:S01]  /*1900*/  IMAD.U32 R26, RZ, RZ, UR24 ;  /* 0x00000018ff1a7e24 */ /* 0x000fe2000f8e00ff */
[----:B------:R-:W5:Y:S01]  /*1910*/  @P0 LDG.E.U16 R14, desc[UR8][R22.64] ;  /* 0x00000008160e0981 */ /* 0x000f62000c1e1500 */
[----:B------:R-:W-:Y:S02]  /*1920*/  IMAD.U32 R21, RZ, RZ, UR23 ;  /* 0x00000017ff157e24 */ /* 0x000fe4000f8e00ff */
[----:B------:R-:W-:Y:S01]  /*1930*/  IMAD.WIDE R24, R27, 0x2, R68 ;  /* 0x000000021b187825 */ /* 0x000fe200078e0244 */
[----:B------:R-:W-:-:S03]  /*1940*/  PRMT R19, RZ, 0x7610, R19 ;  /* 0x00007610ff137816 */ /* 0x000fc60000000013 */
[----:B------:R-:W-:Y:S01]  /*1950*/  IMAD.WIDE R44, R45, 0x2, R68 ;  /* 0x000000022d2c7825 */ /* 0x000fe200078e0244 */
[----:B------:R-:W-:Y:S01]  /*1960*/  ISETP.GT.AND P0, PT, R49, 0x13, PT ;  /* 0x000000133100780c */ /* 0x000fe20003f04270 */
[----:B------:R0:W5:Y:S01]  /*1970*/  @P1 LDG.E.U16 R15, desc[UR8][R24.64] ;  /* 0x00000008180f1981 */ /* 0x000162000c1e1500 */
[----:B------:R-:W-:Y:S01]  /*1980*/  PRMT R20, RZ, 0x7610, R20 ;  /* 0x00007610ff147816 */ /* 0x000fe20000000014 */
[--C-:B------:R-:W-:Y:S02]  /*1990*/  IMAD.WIDE R26, R26, 0x2, R68.reuse ;  /* 0x000000021a1a7825 */ /* 0x100fe400078e0244 */
[----:B------:R-:W5:Y:S02]  /*19a0*/  @P2 LDG.E.U16 R18, desc[UR8][R44.64] ;  /* 0x000000082c122981 */ /* 0x000f64000c1e1500 */
[----:B------:R-:W-:Y:S01]  /*19b0*/  IMAD.WIDE R46, R21, 0x2, R68 ;  /* 0x00000002152e7825 */ /* 0x000fe200078e0244 */
[C---:B------:R-:W-:Y:S01]  /*19c0*/  ISETP.GT.AND P2, PT, R49.reuse, 0x15, PT ;  /* 0x000000153100780c */ /* 0x040fe20003f44270 */
[----:B------:R1:W5:Y:S02]  /*19d0*/  @P3 LDG.E.U16 R19, desc[UR8][R26.64] ;  /* 0x000000081a133981 */ /* 0x000364000c1e1500 */
[----:B0-----:R-:W-:Y:S01]  /*19e0*/  IMAD.U32 R25, RZ, RZ, UR22 ;  /* 0x00000016ff197e24 */ /* 0x001fe2000f8e00ff */
[----:B------:R-:W-:Y:S01]  /*19f0*/  ISETP.GT.AND P1, PT, R49, 0x14, PT ;  /* 0x000000143100780c */ /* 0x000fe20003f24270 */
[----:B------:R0:W5:Y:S01]  /*1a00*/  @P4 LDG.E.U16 R20, desc[UR8][R46.64] ;  /* 0x000000082e144981 */ /* 0x000162000c1e1500 */
[----:B------:R-:W-:-:S02]  /*1a10*/  PRMT R21, RZ, 0x7610, R21 ;  /* 0x00007610ff157816 */ /* 0x000fc40000000015 */
[----:B------:R-:W-:Y:S01]  /*1a20*/  ISETP.GT.AND P3, PT, R49, 0x16, PT ;  /* 0x000000163100780c */ /* 0x000fe20003f64270 */
[----:B-1----:R-:W-:Y:S02]  /*1a30*/  IMAD.U32 R26, RZ, RZ, UR21 ;  /* 0x00000015ff1a7e24 */ /* 0x002fe4000f8e00ff */
[----:B------:R-:W-:Y:S02]  /*1a40*/  IMAD.U32 R27, RZ, RZ, UR20 ;  /* 0x00000014ff1b7e24 */ /* 0x000fe4000f8e00ff */
[----:B0-----:R-:W-:Y:S01]  /*1a50*/  IMAD.WIDE R46, R25, 0x2, R68 ;  /* 0x00000002192e7825 */ /* 0x001fe200078e0244 */
[----:B------:R-:W-:-:S03]  /*1a60*/  PRMT R23, RZ, 0x7610, R23 ;  /* 0x00007610ff177816 */ /* 0x000fc60000000017 */
[----:B------:R-:W-:Y:S01]  /*1a70*/  IMAD.WIDE R72, R26, 0x2, R68 ;  /* 0x000000021a487825 */ /* 0x000fe200078e0244 */
[----:B------:R-:W-:Y:S01]  /*1a80*/  PRMT R22, RZ, 0x7610, R22 ;  /* 0x00007610ff167816 */ /* 0x000fe20000000016 */
[----:B------:R-:W5:Y:S02]  /*1a90*/  @P0 LDG.E.U16 R21, desc[UR8][R46.64] ;  /* 0x000000082e150981 */ /* 0x000f64000c1e1500 */
[----:B------:R-:W-:Y:S01]  /*1aa0*/  IMAD.WIDE R26, R27, 0x2, R68 ;  /* 0x000000021b1a7825 */ /* 0x000fe200078e0244 */
[C---:B------:R-:W-:Y:S02]  /*1ab0*/  ISETP.GT.AND P0, PT, R49.reuse, 0x17, PT ;  /* 0x000000173100780c */ /* 0x040fe40003f04270 */
[----:B------:R-:W-:Y:S01]  /*1ac0*/  PRMT R24, RZ, 0x7610, R24 ;  /* 0x00007610ff187816 */ /* 0x000fe20000000018 */
[----:B------:R-:W-:Y:S01]  /*1ad0*/  IMAD.U32 R44, RZ, RZ, UR19 ;  /* 0x00000013ff2c7e24 */ /* 0x000fe2000f8e00ff */
[----:B------:R0:W5:Y:S03]  /*1ae0*/  @P2 LDG.E.U16 R23, desc[UR8][R26.64] ;  /* 0x000000081a172981 */ /* 0x000166000c1e1500 */
[----:B------:R-:W-:Y:S01]  /*1af0*/  IMAD.WIDE R44, R44, 0x2, R68 ;  /* 0x000000022c2c7825 */ /* 0x000fe200078e0244 */
[----:B------:R-:W5:Y:S01]  /*1b00*/  @P1 LDG.E.U16 R22, desc[UR8][R72.64] ;  /* 0x0000000848161981 */ /* 0x000f62000c1e1500 */
[----:B------:R-:W-:-:S02]  /*1b10*/  ISETP.GT.AND P1, PT, R49, 0x19, PT ;  /* 0x000000193100780c */ /* 0x000fc40003f24270 */
[----:B------:R-:W-:Y:S01]  /*1b20*/  PRMT R25, RZ, 0x7610, R25 ;  /* 0x00007610ff197816 */ /* 0x000fe20000000019 */
[----:B------:R1:W5:Y:S01]  /*1b30*/  @P3 LDG.E.U16 R24, desc[UR8][R44.64] ;  /* 0x000000082c183981 */ /* 0x000362000c1e1500 */
[----:B0-----:R-:W-:Y:S01]  /*1b40*/  IMAD.U32 R26, RZ, RZ, UR18 ;  /* 0x00000012ff1a7e24 */ /* 0x001fe2000f8e00ff */
[----:B------:R-:W-:-:S03]  /*1b50*/  ISETP.GT.AND P2, PT, R49, 0x1a, PT ;  /* 0x0000001a3100780c */ /* 0x000fc60003f44270 */
[----:B------:R-:W-:Y:S01]  /*1b60*/  IMAD.WIDE R46, R26, 0x2, R68 ;  /* 0x000000021a2e7825 */ /* 0x000fe200078e0244 */
[----:B------:R-:W-:-:S03]  /*1b70*/  PRMT R26, RZ, 0x7610, R26 ;  /* 0x00007610ff1a7816 */ /* 0x000fc6000000001a */
[----:B-1----:R-:W-:Y:S01]  /*1b80*/  IMAD.U32 R44, RZ, RZ, UR16 ;  /* 0x00000010ff2c7e24 */ /* 0x002fe2000f8e00ff */
[----:B------:R0:W5:Y:S01]  /*1b90*/  @P0 LDG.E.U16 R25, desc[UR8][R46.64] ;  /* 0x000000082e190981 */ /* 0x000162000c1e1500 */
[----:B------:R-:W-:Y:S01]  /*1ba0*/  IMAD.U32 R45, RZ, RZ, UR15 ;  /* 0x0000000fff2d7e24 */ /* 0x000fe2000f8e00ff */
[C---:B------:R-:W-:Y:S01]  /*1bb0*/  ISETP.GT.AND P0, PT, R49.reuse, 0x1c, PT ;  /* 0x0000001c3100780c */ /* 0x040fe20003f04270 */
[----:B------:R-:W-:Y:S01]  /*1bc0*/  IMAD.WIDE R72, R44, 0x2, R68 ;  /* 0x000000022c487825 */ /* 0x000fe200078e0244 */
[----:B------:R-:W-:Y:S02]  /*1bd0*/  PRMT R27, RZ, 0x7610, R27 ;  /* 0x00007610ff1b7816 */ /* 0x000fe4000000001b */
[----:B------:R-:W-:Y:S01]  /*1be0*/  ISETP.GT.AND P3, PT, R49, 0x1b, PT ;  /* 0x0000001b3100780c */ /* 0x000fe20003f64270 */
[--C-:B------:R-:W-:Y:S01]  /*1bf0*/  IMAD.WIDE R84, R45, 0x2, R68.reuse ;  /* 0x000000022d547825 */ /* 0x100fe200078e0244 */
[----:B------:R1:W5:Y:S03]  /*1c00*/  @P1 LDG.E.U16 R26, desc[UR8][R72.64] ;  /* 0x00000008481a1981 */ /* 0x000366000c1e1500 */
[----:B------:R-:W-:Y:S01]  /*1c10*/  IMAD.U32 R45, RZ, RZ, UR14 ;  /* 0x0000000eff2d7e24 */ /* 0x000fe2000f8e00ff */
[----:B------:R1:W5:Y:S01]  /*1c20*/  @P2 LDG.E.U16 R27, desc[UR8][R84.64] ;  /* 0x00000008541b2981 */ /* 0x000362000c1e1500 */
[----:B0-----:R-:W-:Y:S01]  /*1c30*/  IMAD.U32 R46, RZ, RZ, UR13 ;  /* 0x0000000dff2e7e24 */ /* 0x001fe2000f8e00ff */
[----:B------:R-:W-:Y:S01]  /*1c40*/  ISETP.GT.AND P1, PT, R49, 0x1d, PT ;  /* 0x0000001d3100780c */ /* 0x000fe20003f24270 */
[----:B-1----:R-:W-:Y:S01]  /*1c50*/  IMAD.WIDE R72, R45, 0x2, R68 ;  /* 0x000000022d487825 */ /* 0x002fe200078e0244 */
[----:B------:R-:W-:-:S02]  /*1c60*/  PRMT R45, RZ, 0x7610, R45 ;  /* 0x00007610ff2d7816 */ /* 0x000fc4000000002d */
[----:B------:R-:W-:Y:S01]  /*1c70*/  PRMT R44, RZ, 0x7610, R44 ;  /* 0x00007610ff2c7816 */ /* 0x000fe2000000002c */
[----:B------:R-:W-:Y:S01]  /*1c80*/  IMAD.WIDE R84, R46, 0x2, R68 ;  /* 0x000000022e547825 */ /* 0x000fe200078e0244 */
[----:B------:R-:W-:-:S03]  /*1c90*/  PRMT R46, RZ, 0x7610, R46 ;  /* 0x00007610ff2e7816 */ /* 0x000fc6000000002e */
[----:B------:R-:W-:Y:S01]  /*1ca0*/  IMAD.U32 R47, RZ, RZ, UR12 ;  /* 0x0000000cff2f7e24 */ /* 0x000fe2000f8e00ff */
[----:B------:R-:W5:Y:S01]  /*1cb0*/  @P0 LDG.E.U16 R45, desc[UR8][R84.64] ;  /* 0x00000008542d0981 */ /* 0x000f62000c1e1500 */
[----:B------:R-:W-:-:S03]  /*1cc0*/  ISETP.GT.AND P0, PT, R49, 0x1e, PT ;  /* 0x0000001e3100780c */ /* 0x000fc60003f04270 */
[----:B------:R0:W5:Y:S01]  /*1cd0*/  @P3 LDG.E.U16 R44, desc[UR8][R72.64] ;  /* 0x00000008482c3981 */ /* 0x000162000c1e1500 */
[----:B------:R-:W-:Y:S01]  /*1ce0*/  IMAD.U32 R70, RZ, RZ, UR11 ;  /* 0x0000000bff467e24 */ /* 0x000fe2000f8e00ff */
[----:B------:R-:W-:Y:S01]  /*1cf0*/  ISETP.GT.AND P2, PT, R49, 0x1f, PT ;  /* 0x0000001f3100780c */ /* 0x000fe20003f44270 */
[----:B0-----:R-:W-:Y:S01]  /*1d00*/  IMAD.WIDE R72, R47, 0x2, R68 ;  /* 0x000000022f487825 */ /* 0x001fe200078e0244 */
[----:B------:R-:W-:-:S04]  /*1d10*/  PRMT R47, RZ, 0x7610, R47 ;  /* 0x00007610ff2f7816 */ /* 0x000fc8000000002f */
[----:B------:R0:W5:Y:S01]  /*1d20*/  @P1 LDG.E.U16 R46, desc[UR8][R72.64] ;  /* 0x00000008482e1981 */ /* 0x000162000c1e1500 */
[----:B------:R-:W-:Y:S01]  /*1d30*/  ISETP.GT.AND P1, PT, R49, 0x1, PT ;  /* 0x000000013100780c */ /* 0x000fe20003f24270 */
[----:B0-----:R-:W-:Y:S01]  /*1d40*/  IMAD.WIDE R72, R70, 0x2, R68 ;  /* 0x0000000246487825 */ /* 0x001fe200078e0244 */
[----:B------:R-:W-:-:S04]  /*1d50*/  PRMT R70, RZ, 0x7610, R70 ;  /* 0x00007610ff467816 */ /* 0x000fc80000000046 */
[----:B------:R0:W5:Y:S01]  /*1d60*/  @P0 LDG.E.U16 R47, desc[UR8][R72.64] ;  /* 0x00000008482f0981 */ /* 0x000162000c1e1500 */
[----:B------:R-:W-:Y:S01]  /*1d70*/  PRMT R84, RZ, 0x7610, R84 ;  /* 0x00007610ff547816 */ /* 0x000fe20000000054 */
[----:B0-----:R-:W-:-:S04]  /*1d80*/  IMAD.U32 R72, RZ, RZ, UR10 ;  /* 0x0000000aff487e24 */ /* 0x001fc8000f8e00ff */
[----:B------:R-:W-:-:S05]  /*1d90*/  IMAD.WIDE R72, R72, 0x2, R68 ;  /* 0x0000000248487825 */ /* 0x000fca00078e0244 */
[----:B------:R0:W5:Y:S02]  /*1da0*/  @P2 LDG.E.U16 R70, desc[UR8][R72.64] ;  /* 0x0000000848462981 */ /* 0x000164000c1e1500 */
[----:B0-----:R-:W-:-:S05]  /*1db0*/  IMAD.WIDE R72, R50, 0x2, R68 ;  /* 0x0000000232487825 */ /* 0x001fca00078e0244 */
[----:B------:R0:W5:Y:S01]  /*1dc0*/  @P1 LDG.E.U16 R84, desc[UR8][R72.64] ;  /* 0x0000000848541981 */ /* 0x000162000c1e1500 */
[----:B------:R-:W-:Y:S01]  /*1dd0*/  BAR.SYNC.DEFER_BLOCKING 0x0 ;  /* 0x0000000000007b1d */ /* 0x000fe20000010000 */
[----:B------:R-:W-:Y:S02]  /*1de0*/  ISETP.GE.AND P0, PT, R55, R49, PT ;  /* 0x000000313700720c */ /* 0x000fe40003f06270 */
[-C--:B------:R-:W-:Y:S01]  /*1df0*/  LOP3.LUT R53, R53, R52.reuse, RZ, 0x3c, !PT ;  /* 0x0000003435357212 */ /* 0x080fe200078e3cff */
[--C-:B------:R-:W-:Y:S01]  /*1e00*/  IMAD.MOV.U32 R50, RZ, RZ, R71.reuse ;  /* 0x000000ffff327224 */ /* 0x100fe200078e0047 */
[----:B------:R-:W-:Y:S02]  /*1e10*/  PRMT R71, RZ, 0x7610, R71 ;  /* 0x00007610ff477816 */ /* 0x000fe40000000047 */
[----:B------:R-:W-:Y:S01]  /*1e20*/  LOP3.LUT R52, R53, R52, RZ, 0x3c, !PT ;  /* 0x0000003435347212 */ /* 0x000fe200078e3cff */
[----:B0-----:R-:W-:Y:S01]  /*1e30*/  IMAD.WIDE R72, R7, 0x2, R50 ;  /* 0x0000000207487825 */ /* 0x001fe200078e0232 */
[----:B------:R-:W-:-:S02]  /*1e40*/  LOP3.LUT R63, R63, R62, RZ, 0x3c, !PT ;  /* 0x0000003e3f3f7212 */ /* 0x000fc400078e3cff */
[----:B------:R-:W-:Y:S02]  /*1e50*/  LOP3.LUT R53, R53, R52, RZ, 0x3c, !PT ;  /* 0x0000003435357212 */ /* 0x000fe400078e3cff */
[----:B------:R-:W-:Y:S01]  /*1e60*/  LOP3.LUT R62, R63, R62, RZ, 0x3c, !PT ;  /* 0x0000003e3f3e7212 */ /* 0x000fe200078e3cff */
[----:B------:R-:W-:-:S03]  /*1e70*/  IMAD.WIDE R88, R7, 0x2, R52 ;  /* 0x0000000207587825 */ /* 0x000fc600078e0234 */
[----:B------:R-:W-:Y:S01]  /*1e80*/  LOP3.LUT R63, R63, R62, RZ, 0x3c, !PT ;  /* 0x0000003e3f3f7212 */ /* 0x000fe200078e3cff */
[----:B------:R0:W5:Y:S01]  /*1e90*/  @!P0 LDG.E.U16 R71, desc[UR8][R72.64] ;  /* 0x0000000848478981 */ /* 0x000162000c1e1500 */
[----:B------:R-:W-:Y:S02]  /*1ea0*/  LOP3.LUT R67, R67, R66, RZ, 0x3c, !PT ;  /* 0x0000004243437212 */ /* 0x000fe400078e3cff */
[----:B0-----:R-:W-:Y:S02]  /*1eb0*/  PRMT R72, RZ, 0x7610, R72 ;  /* 0x00007610ff487816 */ /* 0x001fe40000000048 */
[----:B------:R-:W-:-:S04]  /*1ec0*/  PRMT R73, RZ, 0x7610, R73 ;  /* 0x00007610ff497816 */ /* 0x000fc80000000049 */
[----:B------:R0:W5:Y:S01]  /*1ed0*/  @!P0 LDG.E.U16 R72, desc[UR8][R88.64] ;  /* 0x0000000858488981 */ /* 0x000162000c1e1500 */
[----:B------:R-:W-:Y:S02]  /*1ee0*/  LOP3.LUT R66, R67, R66, RZ, 0x3c, !PT ;  /* 0x0000004243427212 */ /* 0x000fe400078e3cff */
[----:B------:R-:W-:Y:S01]  /*1ef0*/  PRMT R85, RZ, 0x7610, R85 ;  /* 0x00007610ff557816 */ /* 0x000fe20000000055 */
[----:B0-----:R-:W-:Y:S01]  /*1f00*/  IMAD.WIDE R88, R7, 0x2, R62 ;  /* 0x0000000207587825 */ /* 0x001fe200078e023e */
[----:B------:R-:W-:-:S04]  /*1f10*/  LOP3.LUT R67, R67, R66, RZ, 0x3c, !PT ;  /* 0x0000004243437212 */ /* 0x000fc800078e3cff */
[----:B------:R0:W5:Y:S01]  /*1f20*/  @!P0 LDG.E.U16 R73, desc[UR8][R88.64] ;  /* 0x0000000858498981 */ /* 0x000162000c1e1500 */
[----:B------:R-:W-:-:S04]  /*1f30*/  IMAD.WIDE R90, R7, 0x2, R66 ;  /* 0x00000002075a7825 */ /* 0x000fc800078e0242 */
[----:B0-----:R-:W-:Y:S01]  /*1f40*/  IMAD.WIDE R88, R7, 0x2, R64 ;  /* 0x0000000207587825 */ /* 0x001fe200078e0240 */
[----:B--2---:R0:W-:Y:S04]  /*1f50*/  STS.U16 [R54+UR5], R87 ;  /* 0x0000005736007988 */ /* 0x0041e80008000405 */
[----:B------:R1:W2:Y:S04]  /*1f60*/  @!P0 LDG.E.U16 R85, desc[UR8][R88.64] ;  /* 0x0000000858558981 */ /* 0x0002a8000c1e1500 */
[----:B---3--:R3:W-:Y:S01]  /*1f70*/  STS.U16 [R54+UR5+0x400], R86 ;  /* 0x0004005636007988 */ /* 0x0087e20008000405 */
[----:B0-----:R-:W-:Y:S01]  /*1f80*/  IMAD.MOV.U32 R87, RZ, RZ, R10 ;  /* 0x000000ffff577224 */ /* 0x001fe200078e000a */
[----:B-1----:R-:W-:Y:S01]  /*1f90*/  PRMT R88, RZ, 0x7610, R88 ;  /* 0x00007610ff587816 */ /* 0x002fe20000000058 */
[----:B---3--:R-:W-:Y:S01]  /*1fa0*/  IMAD.MOV.U32 R86, RZ, RZ, R11 ;  /* 0x000000ffff567224 */ /* 0x008fe200078e000b */
[----:B------:R-:W-:-:S04]  /*1fb0*/  PRMT R10, RZ, 0x7610, R10 ;  /* 0x00007610ff0a7816 */ /* 0x000fc8000000000a */
[----:B------:R0:W3:Y:S02]  /*1fc0*/  @!P0 LDG.E.U16 R88, desc[UR8][R90.64] ;  /* 0x000000085a588981 */ /* 0x0000e4000c1e1500 */
[----:B0-----:R-:W-:-:S05]  /*1fd0*/  IMAD.WIDE R90, R7, 0x2, R86 ;  /* 0x00000002075a7825 */ /* 0x001fca00078e0256 */
[----:B------:R0:W2:Y:S02]  /*1fe0*/  @!P0 LDG.E.U16 R10, desc[UR8][R90.64] ;  /* 0x000000085a0a8981 */ /* 0x0000a4000c1e1500 */
[----:B0-----:R-:W-:Y:S02]  /*1ff0*/  IMAD.MOV.U32 R90, RZ, RZ, R17 ;  /* 0x000000ffff5a7224 */ /* 0x001fe400078e0011 */
[--C-:B------:R-:W-:Y:S01]  /*2000*/  IMAD.MOV.U32 R91, RZ, RZ, R8.reuse ;  /* 0x000000ffff5b7224 */ /* 0x100fe200078e0008 */
[----:B------:R-:W-:Y:S01]  /*2010*/  PRMT R8, RZ, 0x7610, R8 ;  /* 0x00007610ff087816 */ /* 0x000fe20000000008 */
[----:B------:R-:W-:Y:S01]  /*2020*/  IMAD.WIDE R92, R7, 0x2, R90 ;  /* 0x00000002075c7825 */ /* 0x000fe200078e025a */
[----:B----4-:R-:W-:Y:S04]  /*2030*/  STS.U16 [R54+UR5+0x800], R13 ;  /* 0x0008000d36007988 */ /* 0x010fe80008000405 */
[----:B------:R0:W4:Y:S04]  /*2040*/  @!P0 LDG.E.U16 R8, desc[UR8][R92.64] ;  /* 0x000000085c088981 */ /* 0x000128000c1e1500 */
[----:B-----5:R1:W-:Y:S01]  /*2050*/  STS.U16 [R54+UR5+0xc00], R12 ;  /* 0x000c000c36007988 */ /* 0x0203e20008000405 */
[----:B0-----:R-:W-:-:S02]  /*2060*/  IMAD.MOV.U32 R92, RZ, RZ, R16 ;  /* 0x000000ffff5c7224 */ /* 0x001fc400078e0010 */
[--C-:B------:R-:W-:Y:S01]  /*2070*/  IMAD.MOV.U32 R93, RZ, RZ, R9.reuse ;  /* 0x000000ffff5d7224 */ /* 0x100fe200078e0009 */
[----:B------:R-:W-:Y:S01]  /*2080*/  PRMT R9, RZ, 0x7610, R9 ;  /* 0x00007610ff097816 */ /* 0x000fe20000000009 */
[----:B-1----:R-:W-:-:S05]  /*2090*/  IMAD.WIDE R12, R7, 0x2, R92 ;  /* 0x00000002070c7825 */ /* 0x002fca00078e025c */
[----:B------:R-:W5:Y:S04]  /*20a0*/  @!P0 LDG.E.U16 R9, desc[UR8][R12.64] ;  /* 0x000000080c098981 */ /* 0x000f68000c1e1500 */
[----:B------:R-:W-:Y:S04]  /*20b0*/  STS.U16 [R61+UR5+0x480], R77 ;  /* 0x0004804d3d007988 */ /* 0x000fe80008000405 */
        /* <DEDUP_REMOVED lines=28> */
[----:B---3--:R-:W-:Y:S04]  /*2280*/  STS.U16 [R54+UR5+0x1200], R88 ;  /* 0x0012005836007988 */ /* 0x008fe80008000405 */
[----:B------:R-:W-:Y:S04]  /*2290*/  STS.U16 [R61+UR5+0x1080], R72 ;  /* 0x001080483d007988 */ /* 0x000fe80008000405 */
[----:B--2---:R-:W-:Y:S04]  /*22a0*/  STS.U16 [R61+UR5+0x1280], R10 ;  /* 0x0012800a3d007988 */ /* 0x004fe80008000405 */
[----:B------:R-:W-:Y:S04]  /*22b0*/  STS.U16 [R56+UR5+0x1100], R73 ;  /* 0x0011004938007988 */ /* 0x000fe80008000405 */
[----:B----4-:R-:W-:Y:S04]  /*22c0*/  STS.U16 [R56+UR5+0x1300], R8 ;  /* 0x0013000838007988 */ /* 0x010fe80008000405 */
[----:B------:R-:W-:Y:S04]  /*22d0*/  STS.U16 [R59+UR5+0x1180], R85 ;  /* 0x001180553b007988 */ /* 0x000fe80008000405 */
[----:B-----5:R-:W-:Y:S01]  /*22e0*/  STS.U16 [R59+UR5+0x1380], R9 ;  /* 0x001380093b007988 */ /* 0x020fe20008000405 */
[----:B------:R-:W-:Y:S06]  /*22f0*/  BAR.SYNC.DEFER_BLOCKING 0x0 ;  /* 0x0000000000007b1d */ /* 0x000fec0000010000 */
[----:B------:R-:W-:Y:S04]  /*2300*/  LDSM.16.MT88.4 R44, [R4+UR5] ;  /* 0x00000005042c783b */ /* 0x000fe80008004200 */
[----:B------:R-:W0:Y:S04]  /*2310*/  LDSM.16.M88.4 R8, [R3+UR5+0x1000] ;  /* 0x001000050308783b */ /* 0x000e280008000200 */
[----:B------:R-:W1:Y:S04]  /*2320*/  LDSM.16.M88.4 R24, [R3+UR5+0x1200] ;  /* 0x001200050318783b */ /* 0x000e680008000200 */
[----:B------:R-:W2:Y:S04]  /*2330*/  LDSM.16.MT88.4 R20, [R60+UR5] ;  /* 0x000000053c14783b */ /* 0x000ea80008004200 */
[----:B------:R-:W3:Y:S04]  /*2340*/  LDSM.16.MT88.4 R16, [R4+UR5+0x800] ;  /* 0x000800050410783b */ /* 0x000ee80008004200 */
[----:B------:R-:W4:Y:S01]  /*2350*/  LDSM.16.MT88.4 R12, [R60+UR5+0x800] ;  /* 0x000800053c0c783b */ /* 0x000f220008004200 */
[----:B------:R-:W-:-:S04]  /*2360*/  UIADD3 UR6, UPT, UPT, UR6, -0x1, URZ ;  /* 0xffffffff06067890 */ /* 0x000fc8000fffe0ff */
[----:B------:R-:W-:Y:S01]  /*2370*/  UISETP.NE.U32.AND UP0, UPT, UR6, URZ, UPT ;  /* 0x000000ff0600728c */ /* 0x000fe2000bf05070 */
[C---:B0-----:R-:W-:Y:S08]  /*2380*/  HMMA.16816.F32 R40, R44.reuse, R8, R40 ;  /* 0x000000082c28723c */ /* 0x041ff00000001828 */
[----:B-1----:R-:W-:Y:S08]  /*2390*/  HMMA.16816.F32 R36, R44, R24, R36 ;  /* 0x000000182c24723c */ /* 0x002ff00000001824 */
[C---:B--2---:R-:W-:Y:S08]  /*23a0*/  HMMA.16816.F32 R32, R20.reuse, R8, R32 ;  /* 0x000000081420723c */ /* 0x044ff00000001820 */
[----:B------:R-:W-:Y:S01]  /*23b0*/  HMMA.16816.F32 R28, R20, R24, R28 ;  /* 0x00000018141c723c */ /* 0x000fe2000000181c */
[----:B------:R-:W-:-:S07]  /*23c0*/  IMAD.U32 R9, RZ, RZ, UR39 ;  /* 0x00000027ff097e24 */ /* 0x000fce000f8e00ff */
[----:B---3--:R-:W-:Y:S01]  /*23d0*/  HMMA.16816.F32 R40, R16, R10, R40 ;  /* 0x0000000a1028723c */ /* 0x008fe20000001828 */
[----:B------:R-:W-:-:S07]  /*23e0*/  IMAD.WIDE R92, R48, 0x2, R92 ;  /* 0x00000002305c7825 */ /* 0x000fce00078e025c */
[----:B------:R-:W-:Y:S01]  /*23f0*/  HMMA.16816.F32 R36, R16, R26, R36 ;  /* 0x0000001a1024723c */ /* 0x000fe20000001824 */
[----:B------:R-:W-:-:S04]  /*2400*/  IMAD.WIDE R18, R48, 0x2, R66 ;  /* 0x0000000230127825 */ /* 0x000fc800078e0242 */
[----:B------:R-:W-:Y:S02]  /*2410*/  IMAD.MOV.U32 R67, RZ, RZ, R18 ;  /* 0x000000ffff437224 */ /* 0x000fe400078e0012 */
[----:B------:R-:W-:Y:S01]  /*2420*/  IMAD.MOV.U32 R66, RZ, RZ, R19 ;  /* 0x000000ffff427224 */ /* 0x000fe200078e0013 */
[----:B----4-:R-:W-:Y:S01]  /*2430*/  HMMA.16816.F32 R32, R12, R10, R32 ;  /* 0x0000000a0c20723c */ /* 0x010fe20000001820 */
[----:B------:R-:W-:-:S04]  /*2440*/  IMAD.WIDE R90, R48, 0x2, R90 ;  /* 0x00000002305a7825 */ /* 0x000fc800078e025a */
[----:B------:R-:W-:-:S03]  /*2450*/  IMAD.WIDE R86, R48, 0x2, R86 ;  /* 0x0000000230567825 */ /* 0x000fc600078e0256 */
[----:B------:R-:W-:Y:S01]  /*2460*/  HMMA.16816.F32 R28, R12, R26, R28 ;  /* 0x0000001a0c1c723c */ /* 0x000fe2000000181c */
[----:B------:R-:W-:-:S04]  /*2470*/  IMAD.WIDE R18, R48, 0x2, R62 ;  /* 0x0000000230127825 */ /* 0x000fc800078e023e */
[----:B------:R-:W-:-:S04]  /*2480*/  IMAD.WIDE R12, R48, 0x2, R52 ;  /* 0x00000002300c7825 */ /* 0x000fc800078e0234 */
[----:B------:R-:W-:-:S04]  /*2490*/  IMAD.WIDE R50, R48, 0x2, R50 ;  /* 0x0000000230327825 */ /* 0x000fc800078e0232 */
[----:B------:R-:W-:-:S04]  /*24a0*/  IMAD.WIDE R68, R9, 0x2, R68 ;  /* 0x0000000209447825 */ /* 0x000fc800078e0244 */
[----:B------:R-:W-:Y:S02]  /*24b0*/  IMAD.MOV.U32 R16, RZ, RZ, R92 ;  /* 0x000000ffff107224 */ /* 0x000fe400078e005c */
[----:B------:R-:W-:Y:S02]  /*24c0*/  IMAD.MOV.U32 R9, RZ, RZ, R93 ;  /* 0x000000ffff097224 */ /* 0x000fe400078e005d */
[----:B------:R-:W-:Y:S02]  /*24d0*/  IMAD.MOV.U32 R17, RZ, RZ, R90 ;  /* 0x000000ffff117224 */ /* 0x000fe400078e005a */
[----:B------:R-:W-:Y:S02]  /*24e0*/  IMAD.MOV.U32 R8, RZ, RZ, R91 ;  /* 0x000000ffff087224 */ /* 0x000fe400078e005b */
[----:B------:R-:W-:-:S04]  /*24f0*/  IMAD.WIDE R64, R48, 0x2, R64 ;  /* 0x0000000230407825 */ /* 0x000fc800078e0240 */
[----:B------:R-:W-:Y:S02]  /*2500*/  IMAD.MOV.U32 R11, RZ, RZ, R86 ;  /* 0x000000ffff0b7224 */ /* 0x000fe400078e0056 */
[----:B------:R-:W-:Y:S02]  /*2510*/  IMAD.MOV.U32 R10, RZ, RZ, R87 ;  /* 0x000000ffff0a7224 */ /* 0x000fe400078e0057 */
[----:B------:R-:W-:Y:S02]  /*2520*/  IMAD.MOV.U32 R63, RZ, RZ, R18 ;  /* 0x000000ffff3f7224 */ /* 0x000fe400078e0012 */
[----:B------:R-:W-:Y:S02]  /*2530*/  IMAD.MOV.U32 R62, RZ, RZ, R19 ;  /* 0x000000ffff3e7224 */ /* 0x000fe400078e0013 */
[----:B------:R-:W-:Y:S02]  /*2540*/  IMAD.MOV.U32 R53, RZ, RZ, R12 ;  /* 0x000000ffff357224 */ /* 0x000fe400078e000c */
[----:B------:R-:W-:-:S02]  /*2550*/  IMAD.MOV.U32 R52, RZ, RZ, R13 ;  /* 0x000000ffff347224 */ /* 0x000fc400078e000d */
[----:B------:R-:W-:Y:S02]  /*2560*/  IMAD.MOV.U32 R71, RZ, RZ, R50 ;  /* 0x000000ffff477224 */ /* 0x000fe400078e0032 */
[----:B------:R-:W-:Y:S01]  /*2570*/  VIADD R49, R49, 0xffffffe0 ;  /* 0xffffffe031317836 */ /* 0x000fe20000000000 */
[----:B------:R-:W-:Y:S06]  /*2580*/  BRA.U UP0, `(.L_x_1) ;  /* 0xffffffed00987547 */ /* 0x000fec000b83ffff */
[----:B------:R-:W-:Y:S02]  /*2590*/  F2FP.F16.F32.PACK_AB R31, R31, R30 ;  /* 0x0000001e1f1f723e */ /* 0x000fe400000000ff */
[----:B------:R-:W-:Y:S02]  /*25a0*/  F2FP.F16.F32.PACK_AB R35, R35, R34 ;  /* 0x000000222323723e */ /* 0x000fe400000000ff */
[----:B------:R-:W-:Y:S02]  /*25b0*/  F2FP.F16.F32.PACK_AB R30, R29, R28 ;  /* 0x0000001c1d1e723e */ /* 0x000fe400000000ff */
[----:B------:R-:W-:Y:S02]  /*25c0*/  F2FP.F16.F32.PACK_AB R34, R33, R32 ;  /* 0x000000202122723e */ /* 0x000fe400000000ff */
[----:B------:R-:W-:Y:S02]  /*25d0*/  F2FP.F16.F32.PACK_AB R29, R39, R38 ;  /* 0x00000026271d723e */ /* 0x000fe400000000ff */
[----:B------:R-:W-:-:S02]  /*25e0*/  F2FP.F16.F32.PACK_AB R28, R37, R36 ;  /* 0x00000024251c723e */ /* 0x000fc400000000ff */
[----:B------:R-:W-:Y:S02]  /*25f0*/  F2FP.F16.F32.PACK_AB R33, R43, R42 ;  /* 0x0000002a2b21723e */ /* 0x000fe400000000ff */
[----:B------:R-:W-:-:S07]  /*2600*/  F2FP.F16.F32.PACK_AB R32, R41, R40 ;  /* 0x000000282920723e */ /* 0x000fce00000000ff */
.L_x_0:
[----:B------:R-:W0:Y:S01]  /*2610*/  S2R R5, SR_TID.X ;  /* 0x0000000000057919 */ /* 0x000e220000002100 */
[----:B------:R-:W1:Y:S01]  /*2620*/  S2UR UR5, SR_CgaCtaId ;  /* 0x00000000000579c3 */ /* 0x000e620000008800 */
[----:B------:R-:W-:Y:S01]  /*2630*/  UMOV UR4, 0x400 ;  /* 0x0000040000047882 */ /* 0x000fe20000000000 */
[----:B------:R-:W2:Y:S01]  /*2640*/  LDCU.128 UR12, c[0x0][0x390] ;  /* 0x00007200ff0c77ac */ /* 0x000ea20008000c00 */
[C---:B------:R-:W-:Y:S02]  /*2650*/  VIADD R7, R0.reuse, 0x3 ;  /* 0x0000000300077836 */ /* 0x040fe40000000000 */
[C---:B------:R-:W-:Y:S02]  /*2660*/  VIADD R6, R0.reuse, 0x4 ;  /* 0x0000000400067836 */ /* 0x040fe40000000000 */
[C---:B------:R-:W-:Y:S02]  /*2670*/  VIADD R13, R0.reuse, 0x5 ;  /* 0x00000005000d7836 */ /* 0x040fe40000000000 */
[----:B------:R-:W-:Y:S01]  /*2680*/  VIADD R14, R0, 0x6 ;  /* 0x00000006000e7836 */ /* 0x000fe20000000000 */
[----:B------:R-:W-:Y:S01]  /*2690*/  BAR.SYNC.DEFER_BLOCKING 0x0 ;  /* 0x0000000000007b1d */ /* 0x000fe20000010000 */
[----:B--2---:R-:W-:Y:S01]  /*26a0*/  ISETP.GE.AND P0, PT, R2, UR14, PT ;  /* 0x0000000e02007c0c */ /* 0x004fe2000bf06270 */
[----:B-1----:R-:W-:-:S03]  /*26b0*/  ULEA UR4, UR5, UR4, 0x18 ;  /* 0x0000000405047291 */ /* 0x002fc6000f8ec0ff */
[----:B------:R-:W-:Y:S01]  /*26c0*/  ISETP.LT.AND P5, PT, R0, UR15, !P0 ;  /* 0x0000000f00007c0c */ /* 0x000fe2000c7a1270 */
[----:B------:R-:W1:Y:S01]  /*26d0*/  LDCU UR5, c[0x0][0x3b8] ;  /* 0x00007700ff0577ac */ /* 0x000e620008000800 */
[----:B------:R-:W-:Y:S01]  /*26e0*/  ISETP.LT.AND P2, PT, R7, UR15, !P0 ;  /* 0x0000000f07007c0c */ /* 0x000fe2000c741270 */
[C---:B0-----:R-:W-:Y:S01]  /*26f0*/  IMAD.SHL.U32 R3, R5.reuse, 0x10, RZ ;  /* 0x0000001005037824 */ /* 0x041fe200078e00ff */
[C---:B------:R-:W-:Y:S01]  /*2700*/  LOP3.LUT R16, R5.reuse, 0x20, RZ, 0xc0, !PT ;  /* 0x0000002005107812 */ /* 0x040fe200078ec0ff */
[C---:B------:R-:W-:Y:S01]  /*2710*/  IMAD.SHL.U32 R4, R5.reuse, 0x20, RZ ;  /* 0x0000002005047824 */ /* 0x040fe200078e00ff */
[----:B------:R-:W-:Y:S02]  /*2720*/  LOP3.LUT R19, R5, 0x3f, RZ, 0xc0, !PT ;  /* 0x0000003f05137812 */ /* 0x000fe400078ec0ff */
[----:B------:R-:W-:Y:S02]  /*2730*/  LOP3.LUT R3, R3, 0xf0, RZ, 0xc0, !PT ;  /* 0x000000f003037812 */ /* 0x000fe400078ec0ff */
[----:B------:R-:W-:-:S02]  /*2740*/  LOP3.LUT R4, R4, 0x200, RZ, 0xc0, !PT ;  /* 0x0000020004047812 */ /* 0x000fc400078ec0ff */
[----:B------:R-:W-:Y:S02]  /*2750*/  LEA R19, R19, UR4, 0x4 ;  /* 0x0000000413137c11 */ /* 0x000fe4000f8e20ff */
[----:B------:R-:W-:Y:S01]  /*2760*/  IADD3 R3, PT, PT, R4, UR4, R3 ;  /* 0x0000000404037c10 */ /* 0x000fe2000fffe003 */
[----:B------:R-:W0:Y:S01]  /*2770*/  LDCU UR4, c[0x0][0x3b4] ;  /* 0x00007680ff0477ac */ /* 0x000e220008000800 */
[----:B-1----:R-:W-:-:S03]  /*2780*/  IMAD R5, R0, UR5, RZ ;  /* 0x0000000500057c24 */ /* 0x002fc6000f8e02ff */
[----:B------:R-:W-:Y:S02]  /*2790*/  IMAD R16, R16, 0x8, R3 ;  /* 0x0000000810107824 */ /* 0x000fe400078e0203 */
[----:B------:R-:W-:Y:S02]  /*27a0*/  VIADD R3, R0, 0x1 ;  /* 0x0000000100037836 */ /* 0x000fe40000000000 */
[----:B------:R-:W-:Y:S01]  /*27b0*/  VIADD R7, R5, UR5 ;  /* 0x0000000505077c36 */ /* 0x000fe20008000000 */
[----:B------:R-:W-:Y:S01]  /*27c0*/  STSM.16.M88.4 [R16], R32 ;  /* 0x0000002010007844 */ /* 0x000fe20000000200 */
[----:B------:R-:W-:Y:S01]  /*27d0*/  BAR.SYNC.DEFER_BLOCKING 0x0 ;  /* 0x0000000000007b1d */ /* 0x000fe20000010000 */
[----:B------:R-:W-:Y:S01]  /*27e0*/  ISETP.LT.AND P4, PT, R3, UR15, !P0 ;  /* 0x0000000f03007c0c */ /* 0x000fe2000c781270 */
[----:B------:R-:W-:Y:S02]  /*27f0*/  VIADD R15, R7, UR5 ;  /* 0x00000005070f7c36 */ /* 0x000fe40008000000 */
[----:B0-----:R-:W-:-:S02]  /*2800*/  IMAD R4, R2, UR4, RZ ;  /* 0x0000000402047c24 */ /* 0x001fc4000f8e02ff */
[----:B------:R-:W-:-:S03]  /*2810*/  VIADD R2, R0, 0x2 ;  /* 0x0000000200027836 */ /* 0x000fc60000000000 */
[----:B------:R-:W-:Y:S02]  /*2820*/  LEA R3, P1, R4, UR12, 0x1 ;  /* 0x0000000c04037c11 */ /* 0x000fe4000f8208ff */
[----:B------:R-:W-:Y:S02]  /*2830*/  ISETP.LT.AND P3, PT, R2, UR15, !P0 ;  /* 0x0000000f02007c0c */ /* 0x000fe4000c761270 */
[----:B------:R-:W-:Y:S02]  /*2840*/  LEA.HI.X.SX32 R2, R4, UR13, 0x1, P1 ;  /* 0x0000000d04027c11 */ /* 0x000fe400088f0eff */
[----:B------:R-:W-:-:S04]  /*2850*/  LEA R4, P1, R5, R3, 0x1 ;  /* 0x0000000305047211 */ /* 0x000fc800078208ff */
[----:B------:R-:W-:Y:S02]  /*2860*/  LEA.HI.X.SX32 R5, R5, R2, 0x1, P1 ;  /* 0x0000000205057211 */ /* 0x000fe400008f0eff */
[----:B------:R-:W-:Y:S01]  /*2870*/  ISETP.LT.AND P1, PT, R6, UR15, !P0 ;  /* 0x0000000f06007c0c */ /* 0x000fe2000c721270 */
[----:B------:R-:W0:Y:S01]  /*2880*/  LDS.128 R8, [R19] ;  /* 0x0000000013087984 */ /* 0x000e220000000c00 */
[----:B------:R-:W-:Y:S01]  /*2890*/  BAR.SYNC.DEFER_BLOCKING 0x0 ;  /* 0x0000000000007b1d */ /* 0x000fe20000010000 */
[----:B------:R-:W-:-:S04]  /*28a0*/  LEA R6, P6, R7, R3, 0x1 ;  /* 0x0000000307067211 */ /* 0x000fc800078c08ff */
[----:B------:R-:W-:Y:S02]  /*28b0*/  LEA.HI.X.SX32 R7, R7, R2, 0x1, P6 ;  /* 0x0000000207077211 */ /* 0x000fe400030f0eff */
[----:B------:R-:W-:Y:S01]  /*28c0*/  LEA R12, P6, R15, R3, 0x1 ;  /* 0x000000030f0c7211 */ /* 0x000fe200078c08ff */
[----:B------:R-:W-:Y:S01]  /*28d0*/  STSM.16.M88.4 [R16], R28 ;  /* 0x0000001c10007844 */ /* 0x000fe20000000200 */
[----:B------:R-:W-:Y:S01]  /*28e0*/  BAR.SYNC.DEFER_BLOCKING 0x0 ;  /* 0x0000000000007b1d */ /* 0x000fe20000010000 */
[----:B0-----:R-:W-:-:S05]  /*28f0*/  PRMT R20, R9, 0x7632, R20 ;  /* 0x0000763209147816 */ /* 0x001fca0000000014 */
[----:B------:R0:W-:Y:S01]  /*2900*/  @P5 STG.E.U16 desc[UR8][R4.64], R8 ;  /* 0x0000000804005986 */ /* 0x0001e2000c101508 */
[----:B------:R-:W-:Y:S02]  /*2910*/  ISETP.LT.AND P5, PT, R13, UR15, !P0 ;  /* 0x0000000f0d007c0c */ /* 0x000fe4000c7a1270 */
[C---:B------:R-:W-:Y:S01]  /*2920*/  LEA.HI.X.SX32 R13, R15.reuse, R2, 0x1, P6 ;  /* 0x000000020f0d7211 */ /* 0x040fe200030f0eff */
[----:B------:R-:W-:-:S04]  /*2930*/  VIADD R15, R15, UR5 ;  /* 0x000000050f0f7c36 */ /* 0x000fc80008000000 */
[----:B------:R-:W-:Y:S01]  /*2940*/  VIADD R17, R15, UR5 ;  /* 0x000000050f117c36 */ /* 0x000fe20008000000 */
[----:B0-----:R-:W-:Y:S01]  /*2950*/  PRMT R5, R8, 0x7632, R5 ;  /* 0x0000763208057816 */ /* 0x001fe20000000005 */
[C---:B------:R-:W-:Y:S02]  /*2960*/  VIADD R4, R0.reuse, 0x7 ;  /* 0x0000000700047836 */ /* 0x040fe40000000000 */
[----:B------:R-:W-:Y:S02]  /*2970*/  VIADD R8, R0, 0x8 ;  /* 0x0000000800087836 */ /* 0x000fe40000000000 */
[----:B------:R-:W-:Y:S01]  /*2980*/  @P4 STG.E.U16 desc[UR8][R6.64], R5 ;  /* 0x0000000506004986 */ /* 0x000fe2000c101508 */
[----:B------:R-:W-:Y:S01]  /*2990*/  ISETP.LT.AND P4, PT, R14, UR15, !P0 ;  /* 0x0000000f0e007c0c */ /* 0x000fe2000c781270 */
[----:B------:R-:W-:Y:S01]  /*29a0*/  VIADD R18, R17, UR5 ;  /* 0x0000000511127c36 */ /* 0x000fe20008000000 */
[----:B------:R-:W-:Y:S01]  /*29b0*/  LEA R14, P6, R15, R3, 0x1 ;  /* 0x000000030f0e7211 */ /* 0x000fe200078c08ff */
[----:B------:R0:W-:Y:S01]  /*29c0*/  @P3 STG.E.U16 desc[UR8][R12.64], R9 ;  /* 0x000000090c003986 */ /* 0x0001e2000c101508 */
[----:B------:R-:W-:-:S02]  /*29d0*/  ISETP.LT.AND P3, PT, R4, UR15, !P0 ;  /* 0x0000000f04007c0c */ /* 0x000fc4000c761270 */
[----:B------:R-:W-:Y:S01]  /*29e0*/  LEA.HI.X.SX32 R15, R15, R2, 0x1, P6 ;  /* 0x000000020f0f7211 */ /* 0x000fe200030f0eff */
[----:B------:R1:W2:Y:S01]  /*29f0*/  LDS.128 R4, [R19] ;  /* 0x0000000013047984 */ /* 0x0002a20000000c00 */
[----:B------:R-:W-:-:S03]  /*2a00*/  LEA R16, P6, R17, R3, 0x1 ;  /* 0x0000000311107211 */ /* 0x000fc600078c08ff */
[----:B------:R3:W-:Y:S01]  /*2a10*/  @P2 STG.E.U16 desc[UR8][R14.64], R20 ;  /* 0x000000140e002986 */ /* 0x0007e2000c101508 */
[-C--:B------:R-:W-:Y:S02]  /*2a20*/  LEA.HI.X.SX32 R17, R17, R2.reuse, 0x1, P6 ;  /* 0x0000000211117211 */ /* 0x080fe400030f0eff */
[----:B------:R-:W-:Y:S01]  /*2a30*/  ISETP.LT.AND P2, PT, R8, UR15, !P0 ;  /* 0x0000000f08007c0c */ /* 0x000fe2000c741270 */
[----:B0-----:R-:W-:Y:S01]  /*2a40*/  VIADD R9, R0, 0x9 ;  /* 0x0000000900097836 */ /* 0x001fe20000000000 */
[CC--:B------:R-:W-:Y:S01]  /*2a50*/  LEA R8, P6, R18.reuse, R3.reuse, 0x1 ;  /* 0x0000000312087211 */ /* 0x0c0fe200078c08ff */
[----:B------:R-:W-:Y:S01]  /*2a60*/  VIADD R13, R18, UR5 ;  /* 0x00000005120d7c36 */ /* 0x000fe20008000000 */
[----:B------:R0:W-:Y:S01]  /*2a70*/  @P1 STG.E.U16 desc[UR8][R16.64], R10 ;  /* 0x0000000a10001986 */ /* 0x0001e2000c101508 */
[----:B-1----:R-:W-:Y:S02]  /*2a80*/  PRMT R19, R10, 0x7632, R19 ;  /* 0x000076320a137816 */ /* 0x002fe40000000013 */
[----:B------:R-:W-:Y:S01]  /*2a90*/  ISETP.LT.AND P1, PT, R9, UR15, !P0 ;  /* 0x0000000f09007c0c */ /* 0x000fe2000c721270 */
[C---:B---3--:R-:W-:Y:S01]  /*2aa0*/  VIADD R15, R13.reuse, UR5 ;  /* 0x000000050d0f7c36 */ /* 0x048fe20008000000 */
[----:B------:R-:W-:Y:S01]  /*2ab0*/  LEA.HI.X.SX32 R9, R18, R2, 0x1, P6 ;  /* 0x0000000212097211 */ /* 0x000fe200030f0eff */
[----:B------:R-:W-:Y:S01]  /*2ac0*/  VIADD R18, R0, 0xa ;  /* 0x0000000a00127836 */ /* 0x000fe20000000000 */
[----:B------:R-:W-:-:S03]  /*2ad0*/  LEA R12, P6, R13, R3, 0x1 ;  /* 0x000000030d0c7211 */ /* 0x000fc600078c08ff */
[----:B------:R1:W-:Y:S01]  /*2ae0*/  @P5 STG.E.U16 desc[UR8][R8.64], R19 ;  /* 0x0000001308005986 */ /* 0x0003e2000c101508 */
[----:B0-----:R-:W-:Y:S01]  /*2af0*/  VIADD R17, R15, UR5 ;  /* 0x000000050f117c36 */ /* 0x001fe20008000000 */
[-C--:B------:R-:W-:Y:S01]  /*2b00*/  LEA.HI.X.SX32 R13, R13, R2.reuse, 0x1, P6 ;  /* 0x000000020d0d7211 */ /* 0x080fe200030f0eff */
[----:B------:R-:W-:Y:S01]  /*2b10*/  VIADD R10, R0, 0xb ;  /* 0x0000000b000a7836 */ /* 0x000fe20000000000 */
[CC--:B------:R-:W-:Y:S02]  /*2b20*/  LEA R14, P6, R15.reuse, R3.reuse, 0x1 ;  /* 0x000000030f0e7211 */ /* 0x0c0fe400078c08ff */
[----:B------:R-:W-:Y:S01]  /*2b30*/  ISETP.LT.AND P5, PT, R18, UR15, !P0 ;  /* 0x0000000f12007c0c */ /* 0x000fe2000c7a1270 */
[----:B------:R0:W-:Y:S01]  /*2b40*/  @P4 STG.E.U16 desc[UR8][R12.64], R11 ;  /* 0x0000000b0c004986 */ /* 0x0001e2000c101508 */
[----:B------:R-:W-:Y:S02]  /*2b50*/  LEA.HI.X.SX32 R15, R15, R2, 0x1, P6 ;  /* 0x000000020f0f7211 */ /* 0x000fe400030f0eff */
[----:B------:R-:W-:Y:S01]  /*2b60*/  PRMT R18, R11, 0x7632, R18 ;  /* 0x000076320b127816 */ /* 0x000fe20000000012 */
[C---:B-1----:R-:W-:Y:S01]  /*2b70*/  VIADD R9, R17.reuse, UR5 ;  /* 0x0000000511097c36 */ /* 0x042fe20008000000 */
[----:B------:R-:W-:Y:S01]  /*2b80*/  ISETP.LT.AND P4, PT, R10, UR15, !P0 ;  /* 0x0000000f0a007c0c */ /* 0x000fe2000c781270 */
[----:B------:R-:W-:Y:S01]  /*2b90*/  VIADD R10, R0, 0xc ;  /* 0x0000000c000a7836 */ /* 0x000fe20000000000 */
[----:B------:R-:W-:Y:S01]  /*2ba0*/  LEA R16, P6, R17, R3, 0x1 ;  /* 0x0000000311107211 */ /* 0x000fe200078c08ff */
[----:B------:R1:W-:Y:S01]  /*2bb0*/  @P3 STG.E.U16 desc[UR8][R14.64], R18 ;  /* 0x000000120e003986 */ /* 0x0003e2000c101508 */
[----:B0-----:R-:W-:-:S02]  /*2bc0*/  VIADD R11, R9, UR5 ;  /* 0x00000005090b7c36 */ /* 0x001fc40008000000 */
[-C--:B------:R-:W-:Y:S02]  /*2bd0*/  LEA.HI.X.SX32 R17, R17, R2.reuse, 0x1, P6 ;  /* 0x0000000211117211 */ /* 0x080fe400030f0eff */
[----:B------:R-:W-:Y:S01]  /*2be0*/  ISETP.LT.AND P3, PT, R10, UR15, !P0 ;  /* 0x0000000f0a007c0c */ /* 0x000fe2000c761270 */
[----:B------:R-:W-:Y:S01]  /*2bf0*/  VIADD R13, R11, UR5 ;  /* 0x000000050b0d7c36 */ /* 0x000fe20008000000 */
[-C--:B------:R-:W-:Y:S01]  /*2c00*/  LEA R8, P6, R9, R3.reuse, 0x1 ;  /* 0x0000000309087211 */ /* 0x080fe200078c08ff */
[----:B------:R-:W-:Y:S01]  /*2c10*/  VIADD R10, R0, 0xd ;  /* 0x0000000d000a7836 */ /* 0x000fe20000000000 */
[----:B--2---:R0:W-:Y:S01]  /*2c20*/  @P2 STG.E.U16 desc[UR8][R16.64], R4 ;  /* 0x0000000410002986 */ /* 0x0041e2000c101508 */
[----:B-1----:R-:W-:Y:S01]  /*2c30*/  VIADD R15, R13, UR5 ;  /* 0x000000050d0f7c36 */ /* 0x002fe20008000000 */
[----:B------:R-:W-:Y:S02]  /*2c40*/  LEA.HI.X.SX32 R9, R9, R2, 0x1, P6 ;  /* 0x0000000209097211 */ /* 0x000fe400030f0eff */
[----:B------:R-:W-:Y:S01]  /*2c50*/  ISETP.LT.AND P2, PT, R10, UR15, !P0 ;  /* 0x0000000f0a007c0c */ /* 0x000fe2000c741270 */
[----:B------:R-:W-:Y:S01]  /*2c60*/  VIADD R18, R15, UR5 ;  /* 0x000000050f127c36 */ /* 0x000fe20008000000 */
[----:B------:R-:W-:-:S03]  /*2c70*/  LEA R10, P6, R11, R3, 0x1 ;  /* 0x000000030b0a7211 */ /* 0x000fc600078c08ff */
[----:B------:R-:W-:Y:S01]  /*2c80*/  VIADD R19, R18, UR5 ;  /* 0x0000000512137c36 */ /* 0x000fe20008000000 */
[-C--:B------:R-:W-:Y:S02]  /*2c90*/  LEA.HI.X.SX32 R11, R11, R2.reuse, 0x1, P6 ;  /* 0x000000020b0b7211 */ /* 0x080fe400030f0eff */
[----:B0-----:R-:W-:Y:S01]  /*2ca0*/  PRMT R17, R4, 0x7632, R17 ;  /* 0x0000763204117816 */ /* 0x001fe20000000011 */
[C---:B------:R-:W-:Y:S01]  /*2cb0*/  VIADD R4, R0.reuse, 0xe ;  /* 0x0000000e00047836 */ /* 0x040fe20000000000 */
[-C--:B------:R-:W-:Y:S01]  /*2cc0*/  LEA R14, P6, R15, R3.reuse, 0x1 ;  /* 0x000000030f0e7211 */ /* 0x080fe200078c08ff */
[----:B------:R-:W-:Y:S02]  /*2cd0*/  VIADD R0, R0, 0xf ;  /* 0x0000000f00007836 */ /* 0x000fe40000000000 */
[----:B------:R0:W-:Y:S01]  /*2ce0*/  @P1 STG.E.U16 desc[UR8][R8.64], R17 ;  /* 0x0000001108001986 */ /* 0x0001e2000c101508 */
[----:B------:R-:W-:Y:S01]  /*2cf0*/  LEA R12, P1, R13, R3, 0x1 ;  /* 0x000000030d0c7211 */ /* 0x000fe200078208ff */
[----:B------:R-:W-:Y:S01]  /*2d00*/  VIADD R20, R19, UR5 ;  /* 0x0000000513147c36 */ /* 0x000fe20008000000 */
[-C--:B------:R-:W-:Y:S01]  /*2d10*/  LEA.HI.X.SX32 R15, R15, R2.reuse, 0x1, P6 ;  /* 0x000000020f0f7211 */ /* 0x080fe200030f0eff */
[----:B------:R1:W-:Y:S01]  /*2d20*/  @P5 STG.E.U16 desc[UR8][R10.64], R5 ;  /* 0x000000050a005986 */ /* 0x0003e2000c101508 */
[----:B------:R-:W-:-:S02]  /*2d30*/  LEA.HI.X.SX32 R13, R13, R2, 0x1, P1 ;  /* 0x000000020d0d7211 */ /* 0x000fc400008f0eff */
[CC--:B------:R-:W-:Y:S02]  /*2d40*/  LEA R16, P6, R18.reuse, R3.reuse, 0x1 ;  /* 0x0000000312107211 */ /* 0x0c0fe400078c08ff */
[C---:B0-----:R-:W-:Y:S02]  /*2d50*/  LEA R8, P1, R19.reuse, R3, 0x1 ;  /* 0x0000000313087211 */ /* 0x041fe400078208ff */
[-C--:B------:R-:W-:Y:S02]  /*2d60*/  LEA.HI.X.SX32 R17, R18, R2.reuse, 0x1, P6 ;  /* 0x0000000212117211 */ /* 0x080fe400030f0eff */
[----:B------:R-:W-:Y:S02]  /*2d70*/  LEA.HI.X.SX32 R9, R19, R2, 0x1, P1 ;  /* 0x0000000213097211 */ /* 0x000fe400008f0eff */
[----:B------:R-:W-:Y:S02]  /*2d80*/  ISETP.LT.AND P1, PT, R4, UR15, !P0 ;  /* 0x0000000f04007c0c */ /* 0x000fe4000c721270 */
[----:B------:R-:W-:-:S02]  /*2d90*/  ISETP.LT.AND P0, PT, R0, UR15, !P0 ;  /* 0x0000000f00007c0c */ /* 0x000fc4000c701270 */
[C---:B------:R-:W-:Y:S02]  /*2da0*/  LEA R18, P6, R20.reuse, R3, 0x1 ;  /* 0x0000000314127211 */ /* 0x040fe400078c08ff */
[----:B------:R-:W-:Y:S02]  /*2db0*/  PRMT R0, R5, 0x7632, R0 ;  /* 0x0000763205007816 */ /* 0x000fe40000000000 */
[----:B------:R-:W-:Y:S02]  /*2dc0*/  LEA.HI.X.SX32 R19, R20, R2, 0x1, P6 ;  /* 0x0000000214137211 */ /* 0x000fe400030f0eff */
[----:B------:R-:W-:Y:S01]  /*2dd0*/  PRMT R2, R6, 0x7632, R2 ;  /* 0x0000763206027816 */ /* 0x000fe20000000002 */
[----:B------:R1:W-:Y:S04]  /*2de0*/  @P4 STG.E.U16 desc[UR8][R12.64], R0 ;  /* 0x000000000c004986 */ /* 0x0003e8000c101508 */
[----:B------:R1:W-:Y:S04]  /*2df0*/  @P3 STG.E.U16 desc[UR8][R14.64], R6 ;  /* 0x000000060e003986 */ /* 0x0003e8000c101508 */
[----:B------:R1:W-:Y:S04]  /*2e00*/  @P2 STG.E.U16 desc[UR8][R16.64], R2 ;  /* 0x0000000210002986 */ /* 0x0003e8000c101508 */
[----:B------:R1:W-:Y:S01]  /*2e10*/  @P1 STG.E.U16 desc[UR8][R8.64], R7 ;  /* 0x0000000708001986 */ /* 0x0003e2000c101508 */
[----:B------:R-:W-:Y:S05]  /*2e20*/  @!P0 EXIT ;  /* 0x000000000000894d */ /* 0x000fea0003800000 */
[----:B-1----:R-:W-:-:S05]  /*2e30*/  PRMT R9, R7, 0x7632, R9 ;  /* 0x0000763207097816 */ /* 0x002fca0000000009 */
[----:B------:R-:W-:Y:S01]  /*2e40*/  STG.E.U16 desc[UR8][R18.64], R9 ;  /* 0x0000000912007986 */ /* 0x000fe2000c101508 */
[----:B------:R-:W-:Y:S05]  /*2e50*/  EXIT ;  /* 0x000000000000794d */ /* 0x000fea0003800000 */
.L_x_2:
[----:B------:R-:W-:-:S00]  /*2e60*/  BRA `(.L_x_2) ;  /* 0xfffffffc00fc7947 */ /* 0x000fc0000383ffff */
[----:B------:R-:W-:-:S00]  /*2e70*/  NOP ;  /* 0x0000000000007918 */ /* 0x000fc00000000000 */
        /* <DEDUP_REMOVED lines=8> */
.L_x_3:


//--------------------- .nv.shared.matmul_kernel  --------------------------
	.section	.nv.shared.matmul_kernel,"aw",@nobits
	.sectionflags	@""
	.align	16
	.zero		1024


//--------------------- .nv.shared.reserved.0     --------------------------
	.section	.nv.shared.reserved.0,"aw",@nobits
	.weak		__nv_reservedSMEM_offset_0_alias
	.size		__nv_reservedSMEM_offset_0_alias, 0, 64
	.other		__nv_reservedSMEM_offset_0_alias,@"STO_CUDA_RESERVED_SHARED STV_DEFAULT"
__nv_reservedSMEM_offset_0_alias:
	.zero		0
	.zero		64


//--------------------- .nv.constant0.matmul_kernel --------------------------
	.section	.nv.constant0.matmul_kernel,"a",@progbits
	.sectionflags	@""
	.align	4
.nv.constant0.matmul_kernel:
	.zero		976


//--------------------- SYMBOLS --------------------------

	.type		.nv.reservedSmem.offset0,@object
	.size		.nv.reservedSmem.offset0,0x4
	.type		.nv.reservedSmem.cap,@object
	.size		.nv.reservedSmem.cap,0x4
